	.target	sm_100a

	.elftype	@"ET_EXEC"


//--------------------- .note.nv.tkinfo           --------------------------
	.section	.note.nv.tkinfo,"",@"SHT_NOTE"
	.sectionflags	@"SHF_NOTE_NV_TKINFO"
	.tkinfo
        /*0018*/ 	.word	0x00000002
        /*0030*/ 	.string	""
        /*0030*/ 	.string	"ptxas"
        /*0030*/ 	.string	"Cuda compilation tools, release 13.0, V13.0.88"
        /*0030*/ 	.string	"Build cuda_13.0.r13.0/compiler.36424714_0"
        /*0030*/ 	.string	"-arch sm_100a -m 64 "



//--------------------- .note.nv.cuinfo           --------------------------
	.section	.note.nv.cuinfo,"",@"SHT_NOTE"
	.sectionflags	@"SHF_NOTE_NV_CUINFO"
        /*0018*/ 	.short	0x0002
        /*001a*/ 	.short	0x0064
        /*001c*/ 	.short	0x0082
	.zero		2


//--------------------- .nv.info                  --------------------------
	.section	.nv.info,"",@"SHT_CUDA_INFO"
	.align	4


	//----- nvinfo : EIATTR_REGCOUNT
	.align		4
        /*0000*/ 	.byte	0x04, 0x2f
        /*0002*/ 	.short	(.L_19 - .L_18)
	.align		4
.L_18:
        /*0004*/ 	.word	index@(_ZN7cutlass13device_kernelINS_4gemm6kernel13GemmUniversalIN4cute5tupleIJiiiiEEENS1_10collective13CollectiveMmaINS1_35MainloopSm100TmaUmmaWarpSpecializedILi4ELi2ELi4ENS5_IJNS4_1CILi2EEENSA_ILi1EEESC_EEEEENS5_IJNSA_ILi256EEENSA_ILi128EEESG_EEENS_6half_tENS5_IJlSC_lEEESI_SJ_NS4_8TiledMMAINS4_8MMA_AtomIJNS4_26SM100_MMA_F16BF16_2x1SM_SSISI_SI_fLi256ELi128ELNS4_4UMMA5MajorE0ELSO_0ELNSN_7ScaleInE0ELSP_0EEEEEENS4_6LayoutINS5_IJSC_SC_SC_EEENS5_IJNSA_ILi0EEESU_SU_EEEEENS5_IJNS4_10UnderscoreESX_SX_EEEEENS4_18SM100_TMA_2SM_LOADENS4_14ComposedLayoutINS4_7SwizzleILi3ELi4ELi3EEENS4_18smem_ptr_flag_bitsILi16EEENSS_INS5_IJNSA_ILi8EEENSA_ILi64EEEEEENS5_IJS17_SC_EEEEEEEvNS4_8identityES10_S1B_vS1C_EENS_8epilogue10collective18CollectiveEpilogueINS1E_23Sm100TmaWarpSpecializedILi4ELi2ELi32ELb1ELb0EEEJNS5_IJSG_SG_SG_EEENS5_IJNSS_ISG_SC_EENSS_INSA_ILi32EEESC_EEEEESI_SJ_SI_SJ_NS1E_6fusion15FusionCallbacksIS1I_NS1O_17LinearCombinationISI_fSI_fLNS_15FloatRoundStyleE2EEES1J_S1N_JEEENS4_5SM1004TMEM4LOAD26SM100_TMEM_LOAD_32dp32b32xENS4_13SM90_TMA_LOADENS11_INS12_ILi2ELi4ELi3EEES15_NSS_INS5_IJS16_S1L_EEENS5_IJS1L_SC_EEEEEEENS4_39AutoVectorizingCopyWithAssumedAlignmentILi128EEENS4_14SM90_TMA_STOREES23_S25_S25_EEEvvEEEEvNT_6ParamsE)
        /*0008*/ 	.word	0x00000073


	//----- nvinfo : EIATTR_FRAME_SIZE
	.align		4
.L_19:
        /*000c*/ 	.byte	0x04, 0x11
        /*000e*/ 	.short	(.L_21 - .L_20)
	.align		4
.L_20:
        /*0010*/ 	.word	index@($__internal_2_$__cuda_sm10x_tcgen05_guardrail_trap_unallocated_columns_being_dealloced)
        /*0014*/ 	.word	0x00000000


	//----- nvinfo : EIATTR_FRAME_SIZE
	.align		4
.L_21:
        /*0018*/ 	.byte	0x04, 0x11
        /*001a*/ 	.short	(.L_23 - .L_22)
	.align		4
.L_22:
        /*001c*/ 	.word	index@($__internal_1_$__cuda_sm10x_tcgen05_guardrail_trap_phase_invalid_during_alloc)
        /*0020*/ 	.word	0x00000000


	//----- nvinfo : EIATTR_FRAME_SIZE
	.align		4
.L_23:
        /*0024*/ 	.byte	0x04, 0x11
        /*0026*/ 	.short	(.L_25 - .L_24)
	.align		4
.L_24:
        /*0028*/ 	.word	index@($__internal_0_$__cuda_sm10x_tcgen05_guardrail_trap_col_being_dealloced_not_returned_by_alloc)
        /*002c*/ 	.word	0x00000000


	//----- nvinfo : EIATTR_FRAME_SIZE
	.align		4
.L_25:
        /*0030*/ 	.byte	0x04, 0x11
        /*0032*/ 	.short	(.L_27 - .L_26)
	.align		4
.L_26:
        /*0034*/ 	.word	index@(_ZN7cutlass13device_kernelINS_4gemm6kernel13GemmUniversalIN4cute5tupleIJiiiiEEENS1_10collective13CollectiveMmaINS1_35MainloopSm100TmaUmmaWarpSpecializedILi4ELi2ELi4ENS5_IJNS4_1CILi2EEENSA_ILi1EEESC_EEEEENS5_IJNSA_ILi256EEENSA_ILi128EEESG_EEENS_6half_tENS5_IJlSC_lEEESI_SJ_NS4_8TiledMMAINS4_8MMA_AtomIJNS4_26SM100_MMA_F16BF16_2x1SM_SSISI_SI_fLi256ELi128ELNS4_4UMMA5MajorE0ELSO_0ELNSN_7ScaleInE0ELSP_0EEEEEENS4_6LayoutINS5_IJSC_SC_SC_EEENS5_IJNSA_ILi0EEESU_SU_EEEEENS5_IJNS4_10UnderscoreESX_SX_EEEEENS4_18SM100_TMA_2SM_LOADENS4_14ComposedLayoutINS4_7SwizzleILi3ELi4ELi3EEENS4_18smem_ptr_flag_bitsILi16EEENSS_INS5_IJNSA_ILi8EEENSA_ILi64EEEEEENS5_IJS17_SC_EEEEEEEvNS4_8identityES10_S1B_vS1C_EENS_8epilogue10collective18CollectiveEpilogueINS1E_23Sm100TmaWarpSpecializedILi4ELi2ELi32ELb1ELb0EEEJNS5_IJSG_SG_SG_EEENS5_IJNSS_ISG_SC_EENSS_INSA_ILi32EEESC_EEEEESI_SJ_SI_SJ_NS1E_6fusion15FusionCallbacksIS1I_NS1O_17LinearCombinationISI_fSI_fLNS_15FloatRoundStyleE2EEES1J_S1N_JEEENS4_5SM1004TMEM4LOAD26SM100_TMEM_LOAD_32dp32b32xENS4_13SM90_TMA_LOADENS11_INS12_ILi2ELi4ELi3EEES15_NSS_INS5_IJS16_S1L_EEENS5_IJS1L_SC_EEEEEEENS4_39AutoVectorizingCopyWithAssumedAlignmentILi128EEENS4_14SM90_TMA_STOREES23_S25_S25_EEEvvEEEEvNT_6ParamsE)
        /*0038*/ 	.word	0x00000000


	//----- nvinfo : EIATTR_MIN_STACK_SIZE
	.align		4
.L_27:
        /*003c*/ 	.byte	0x04, 0x12
        /*003e*/ 	.short	(.L_29 - .L_28)
	.align		4
.L_28:
        /*0040*/ 	.word	index@(_ZN7cutlass13device_kernelINS_4gemm6kernel13GemmUniversalIN4cute5tupleIJiiiiEEENS1_10collective13CollectiveMmaINS1_35MainloopSm100TmaUmmaWarpSpecializedILi4ELi2ELi4ENS5_IJNS4_1CILi2EEENSA_ILi1EEESC_EEEEENS5_IJNSA_ILi256EEENSA_ILi128EEESG_EEENS_6half_tENS5_IJlSC_lEEESI_SJ_NS4_8TiledMMAINS4_8MMA_AtomIJNS4_26SM100_MMA_F16BF16_2x1SM_SSISI_SI_fLi256ELi128ELNS4_4UMMA5MajorE0ELSO_0ELNSN_7ScaleInE0ELSP_0EEEEEENS4_6LayoutINS5_IJSC_SC_SC_EEENS5_IJNSA_ILi0EEESU_SU_EEEEENS5_IJNS4_10UnderscoreESX_SX_EEEEENS4_18SM100_TMA_2SM_LOADENS4_14ComposedLayoutINS4_7SwizzleILi3ELi4ELi3EEENS4_18smem_ptr_flag_bitsILi16EEENSS_INS5_IJNSA_ILi8EEENSA_ILi64EEEEEENS5_IJS17_SC_EEEEEEEvNS4_8identityES10_S1B_vS1C_EENS_8epilogue10collective18CollectiveEpilogueINS1E_23Sm100TmaWarpSpecializedILi4ELi2ELi32ELb1ELb0EEEJNS5_IJSG_SG_SG_EEENS5_IJNSS_ISG_SC_EENSS_INSA_ILi32EEESC_EEEEESI_SJ_SI_SJ_NS1E_6fusion15FusionCallbacksIS1I_NS1O_17LinearCombinationISI_fSI_fLNS_15FloatRoundStyleE2EEES1J_S1N_JEEENS4_5SM1004TMEM4LOAD26SM100_TMEM_LOAD_32dp32b32xENS4_13SM90_TMA_LOADENS11_INS12_ILi2ELi4ELi3EEES15_NSS_INS5_IJS16_S1L_EEENS5_IJS1L_SC_EEEEEEENS4_39AutoVectorizingCopyWithAssumedAlignmentILi128EEENS4_14SM90_TMA_STOREES23_S25_S25_EEEvvEEEEvNT_6ParamsE)
        /*0044*/ 	.word	0x00000000
.L_29:


//--------------------- .nv.compat                --------------------------
	.section	.nv.compat,"",@"SHT_CUDA_COMPAT_INFO"
	.align	4
        /*0000*/ 	.byte	0x02, 0x09, 0x01, 0x00, 0x02, 0x02, 0x02, 0x00, 0x02, 0x05, 0x05, 0x00, 0x03, 0x07, 0x01, 0x01
        /*0010*/ 	.byte	0x02, 0x03, 0x01, 0x00, 0x02, 0x06, 0x01, 0x00, 0x04, 0x0b, 0x08, 0x00, 0x09, 0x00, 0x00, 0x00
        /*0020*/ 	.byte	0x00, 0x00, 0x00, 0x00


//--------------------- .nv.info._ZN7cutlass13device_kernelINS_4gemm6kernel13GemmUniversalIN4cute5tupleIJiiiiEEENS1_10collective13CollectiveMmaINS1_35MainloopSm100TmaUmmaWarpSpecializedILi4ELi2ELi4ENS5_IJNS4_1CILi2EEENSA_ILi1EEESC_EEEEENS5_IJNSA_ILi256EEENSA_ILi128EEESG_EEENS_6half_tENS5_IJlSC_lEEESI_SJ_NS4_8TiledMMAINS4_8MMA_AtomIJNS4_26SM100_MMA_F16BF16_2x1SM_SSISI_SI_fLi256ELi128ELNS4_4UMMA5MajorE0ELSO_0ELNSN_7ScaleInE0ELSP_0EEEEEENS4_6LayoutINS5_IJSC_SC_SC_EEENS5_IJNSA_ILi0EEESU_SU_EEEEENS5_IJNS4_10UnderscoreESX_SX_EEEEENS4_18SM100_TMA_2SM_LOADENS4_14ComposedLayoutINS4_7SwizzleILi3ELi4ELi3EEENS4_18smem_ptr_flag_bitsILi16EEENSS_INS5_IJNSA_ILi8EEENSA_ILi64EEEEEENS5_IJS17_SC_EEEEEEEvNS4_8identityES10_S1B_vS1C_EENS_8epilogue10collective18CollectiveEpilogueINS1E_23Sm100TmaWarpSpecializedILi4ELi2ELi32ELb1ELb0EEEJNS5_IJSG_SG_SG_EEENS5_IJNSS_ISG_SC_EENSS_INSA_ILi32EEESC_EEEEESI_SJ_SI_SJ_NS1E_6fusion15FusionCallbacksIS1I_NS1O_17LinearCombinationISI_fSI_fLNS_15FloatRoundStyleE2EEES1J_S1N_JEEENS4_5SM1004TMEM4LOAD26SM100_TMEM_LOAD_32dp32b32xENS4_13SM90_TMA_LOADENS11_INS12_ILi2ELi4ELi3EEES15_NSS_INS5_IJS16_S1L_EEENS5_IJS1L_SC_EEEEEEENS4_39AutoVectorizingCopyWithAssumedAlignmentILi128EEENS4_14SM90_TMA_STOREES23_S25_S25_EEEvvEEEEvNT_6ParamsE --------------------------
	.section	.nv.info._ZN7cutlass13device_kernelINS_4gemm6kernel13GemmUniversalIN4cute5tupleIJiiiiEEENS1_10collective13CollectiveMmaINS1_35MainloopSm100TmaUmmaWarpSpecializedILi4ELi2ELi4ENS5_IJNS4_1CILi2EEENSA_ILi1EEESC_EEEEENS5_IJNSA_ILi256EEENSA_ILi128EEESG_EEENS_6half_tENS5_IJlSC_lEEESI_SJ_NS4_8TiledMMAINS4_8MMA_AtomIJNS4_26SM100_MMA_F16BF16_2x1SM_SSISI_SI_fLi256ELi128ELNS4_4UMMA5MajorE0ELSO_0ELNSN_7ScaleInE0ELSP_0EEEEEENS4_6LayoutINS5_IJSC_SC_SC_EEENS5_IJNSA_ILi0EEESU_SU_EEEEENS5_IJNS4_10UnderscoreESX_SX_EEEEENS4_18SM100_TMA_2SM_LOADENS4_14ComposedLayoutINS4_7SwizzleILi3ELi4ELi3EEENS4_18smem_ptr_flag_bitsILi16EEENSS_INS5_IJNSA_ILi8EEENSA_ILi64EEEEEENS5_IJS17_SC_EEEEEEEvNS4_8identityES10_S1B_vS1C_EENS_8epilogue10collective18CollectiveEpilogueINS1E_23Sm100TmaWarpSpecializedILi4ELi2ELi32ELb1ELb0EEEJNS5_IJSG_SG_SG_EEENS5_IJNSS_ISG_SC_EENSS_INSA_ILi32EEESC_EEEEESI_SJ_SI_SJ_NS1E_6fusion15FusionCallbacksIS1I_NS1O_17LinearCombinationISI_fSI_fLNS_15FloatRoundStyleE2EEES1J_S1N_JEEENS4_5SM1004TMEM4LOAD26SM100_TMEM_LOAD_32dp32b32xENS4_13SM90_TMA_LOADENS11_INS12_ILi2ELi4ELi3EEES15_NSS_INS5_IJS16_S1L_EEENS5_IJS1L_SC_EEEEEEENS4_39AutoVectorizingCopyWithAssumedAlignmentILi128EEENS4_14SM90_TMA_STOREES23_S25_S25_EEEvvEEEEvNT_6ParamsE,"",@"SHT_CUDA_INFO"
	.sectionflags	@""
	.align	4


	//----- nvinfo : EIATTR_CUDA_API_VERSION
	.align		4
        /*0000*/ 	.byte	0x04, 0x37
        /*0002*/ 	.short	(.L_31 - .L_30)
.L_30:
        /*0004*/ 	.word	0x00000082


	//----- nvinfo : EIATTR_KPARAM_INFO
	.align		4
.L_31:
        /*0008*/ 	.byte	0x04, 0x17
        /*000a*/ 	.short	(.L_33 - .L_32)
.L_32:
        /*000c*/ 	.word	0x00000000
        /*0010*/ 	.short	0x0000
        /*0012*/ 	.short	0x0000
        /*0014*/ 	.byte	0x00, 0xf0, 0x01, 0x20


	//----- nvinfo : EIATTR_AT_ENTRY_FRAGMENTS
	.align		4
.L_33:
        /*0018*/ 	.byte	0x04, 0x4f
        /*001a*/ 	.short	(.L_35 - .L_34)


	//   ....[0]....
.L_34:
        /*001c*/ 	.word	0x00000007


	//----- nvinfo : EIATTR_RESERVED_SMEM_USED
	.align		4
.L_35:
        /*0020*/ 	.byte	0x01, 0x41
	.zero		2


	//----- nvinfo : EIATTR_SPARSE_MMA_MASK
	.align		4
        /*0024*/ 	.byte	0x03, 0x50
        /*0026*/ 	.short	0x0000


	//----- nvinfo : EIATTR_TCGEN05_2CTA_USED
	.align		4
        /*0028*/ 	.byte	0x01, 0x52
	.zero		2


	//----- nvinfo : EIATTR_MAXREG_COUNT
	.align		4
        /*002c*/ 	.byte	0x03, 0x1b
        /*002e*/ 	.short	0x00ff


	//----- nvinfo : EIATTR_NUM_BARRIERS
	.align		4
        /*0030*/ 	.byte	0x02, 0x4c
        /*0032*/ 	.byte	0x07
	.zero		1


	//----- nvinfo : EIATTR_EXTERNS
	.align		4
        /*0034*/ 	.byte	0x04, 0x0f
        /*0036*/ 	.short	(.L_37 - .L_36)


	//   ....[0]....
	.align		4
.L_36:
        /*0038*/ 	.word	index@(__assertfail)


	//----- nvinfo : EIATTR_MERCURY_ISA_VERSION
	.align		4
.L_37:
        /*003c*/ 	.byte	0x03, 0x5f
        /*003e*/ 	.short	0x0101


	//----- nvinfo : EIATTR_INT_WARP_WIDE_INSTR_OFFSETS
	.align		4
        /*0040*/ 	.byte	0x04, 0x31
        /*0042*/ 	.short	(.L_39 - .L_38)


	//   ....[0]....
.L_38:
        /*0044*/ 	.word	0x00000d10


	//   ....[1]....
        /*0048*/ 	.word	0x00000db0


	//   ....[2]....
        /*004c*/ 	.word	0x00002270


	//   ....[3]....
        /*0050*/ 	.word	0x00004300


	//   ....[4]....
        /*0054*/ 	.word	0x00004330


	//   ....[5]....
        /*0058*/ 	.word	0x00004380


	//   ....[6]....
        /*005c*/ 	.word	0x00004ca0


	//   ....[7]....
        /*0060*/ 	.word	0x00004d00


	//   ....[8]....
        /*0064*/ 	.word	0x00004de0


	//   ....[9]....
        /*0068*/ 	.word	0x00004e50


	//   ....[10]....
        /*006c*/ 	.word	0x00004f60


	//   ....[11]....
        /*0070*/ 	.word	0x00004ff0


	//   ....[12]....
        /*0074*/ 	.word	0x000051c0


	//   ....[13]....
        /*0078*/ 	.word	0x00005320


	//----- nvinfo : EIATTR_COOP_GROUP_MASK_REGIDS
	.align		4
.L_39:
        /*007c*/ 	.byte	0x04, 0x29
        /*007e*/ 	.short	(.L_41 - .L_40)


	//   ....[0]....
.L_40:
        /*0080*/ 	.word	0xffffffff


	//   ....[1]....
        /*0084*/ 	.word	0xffffffff


	//   ....[2]....
        /*0088*/ 	.word	0xffffffff


	//   ....[3]....
        /*008c*/ 	.word	0xffffffff


	//   ....[4]....
        /*0090*/ 	.word	0xffffffff


	//   ....[5]....
        /*0094*/ 	.word	0xffffffff


	//   ....[6]....
        /*0098*/ 	.word	0xffffffff


	//   ....[7]....
        /*009c*/ 	.word	0xffffffff


	//   ....[8]....
        /*00a0*/ 	.word	0xffffffff


	//   ....[9]....
        /*00a4*/ 	.word	0xffffffff


	//   ....[10]....
        /*00a8*/ 	.word	0xffffffff


	//   ....[11]....
        /*00ac*/ 	.word	0xffffffff


	//   ....[12]....
        /*00b0*/ 	.word	0xffffffff


	//   ....[13]....
        /*00b4*/ 	.word	0xffffffff


	//----- nvinfo : EIATTR_COOP_GROUP_INSTR_OFFSETS
	.align		4
.L_41:
        /*00b8*/ 	.byte	0x04, 0x28
        /*00ba*/ 	.short	(.L_43 - .L_42)


	//   ....[0]....
.L_42:
        /*00bc*/ 	.word	0x000000c0


	//   ....[1]....
        /*00c0*/ 	.word	0x00000500


	//   ....[2]....
        /*00c4*/ 	.word	0x00000680


	//   ....[3]....
        /*00c8*/ 	.word	0x00000810


	//   ....[4]....
        /*00cc*/ 	.word	0x00000900


	//   ....[5]....
        /*00d0*/ 	.word	0x00000a60


	//   ....[6]....
        /*00d4*/ 	.word	0x00000bf0


	//   ....[7]....
        /*00d8*/ 	.word	0x00000e30


	//   ....[8]....
        /*00dc*/ 	.word	0x00002150


	//   ....[9]....
        /*00e0*/ 	.word	0x00002f30


	//   ....[10]....
        /*00e4*/ 	.word	0x00003400


	//   ....[11]....
        /*00e8*/ 	.word	0x00003430


	//   ....[12]....
        /*00ec*/ 	.word	0x00004210


	//   ....[13]....
        /*00f0*/ 	.word	0x00004420


	//----- nvinfo : EIATTR_VRC_CTA_INIT_COUNT
	.align		4
.L_43:
        /*00f4*/ 	.byte	0x02, 0x4a
        /*00f6*/ 	.byte	0x80
	.zero		1


	//----- nvinfo : EIATTR_SYSCALL_OFFSETS
	.align		4
        /*00f8*/ 	.byte	0x04, 0x46
        /*00fa*/ 	.short	(.L_45 - .L_44)


	//   ....[0]....
.L_44:
        /*00fc*/ 	.word	0x00005da0


	//   ....[1]....
        /*0100*/ 	.word	0x00005e90


	//   ....[2]....
        /*0104*/ 	.word	0x00006600


	//   ....[3]....
        /*0108*/ 	.word	0x00007280


	//   ....[4]....
        /*010c*/ 	.word	0x00007ed0


	//   ....[5]....
        /*0110*/ 	.word	0x00008b20


	//----- nvinfo : EIATTR_MBARRIER_INSTR_OFFSETS
	.align		4
.L_45:
        /*0114*/ 	.byte	0x04, 0x39
        /*0116*/ 	.short	(.L_47 - .L_46)


	//   ....[0]....
.L_46:
        /*0118*/ 	.word	0x000005f0
        /*011c*/ 	.word	0x000000ff
        /*0120*/ 	.word	0x00000000
        /*0124*/ 	.short	0x0100
        /*0126*/ 	.byte	0x08
	.zero		1


	//   ....[1]....
        /*0128*/ 	.word	0x00000600
        /*012c*/ 	.word	0x000000ff
        /*0130*/ 	.word	0x00000020
        /*0134*/ 	.short	0x0100
        /*0136*/ 	.byte	0x08
	.zero		1


	//   ....[2]....
        /*0138*/ 	.word	0x00000610
        /*013c*/ 	.word	0x000000ff
        /*0140*/ 	.word	0x00000008
        /*0144*/ 	.short	0x0100
        /*0146*/ 	.byte	0x08
	.zero		1


	//   ....[3]....
        /*0148*/ 	.word	0x00000620
        /*014c*/ 	.word	0x000000ff
        /*0150*/ 	.word	0x00000028
        /*0154*/ 	.short	0x0100
        /*0156*/ 	.byte	0x08
	.zero		1


	//   ....[4]....
        /*0158*/ 	.word	0x00000630
        /*015c*/ 	.word	0x000000ff
        /*0160*/ 	.word	0x00000010
        /*0164*/ 	.short	0x0100
        /*0166*/ 	.byte	0x08
	.zero		1


	//   ....[5]....
        /*0168*/ 	.word	0x00000640
        /*016c*/ 	.word	0x000000ff
        /*0170*/ 	.word	0x00000030
        /*0174*/ 	.short	0x0100
        /*0176*/ 	.byte	0x08
	.zero		1


	//   ....[6]....
        /*0178*/ 	.word	0x00000650
        /*017c*/ 	.word	0x000000ff
        /*0180*/ 	.word	0x00000018
        /*0184*/ 	.short	0x0100
        /*0186*/ 	.byte	0x08
	.zero		1


	//   ....[7]....
        /*0188*/ 	.word	0x00000660
        /*018c*/ 	.word	0x000000ff
        /*0190*/ 	.word	0x00000038
        /*0194*/ 	.short	0x0100
        /*0196*/ 	.byte	0x08
	.zero		1


	//   ....[8]....
        /*0198*/ 	.word	0x00000780
        /*019c*/ 	.word	0x000000ff
        /*01a0*/ 	.word	0x00000040
        /*01a4*/ 	.short	0x0100
        /*01a6*/ 	.byte	0x09
	.zero		1


	//   ....[9]....
        /*01a8*/ 	.word	0x00000790
        /*01ac*/ 	.word	0x000000ff
        /*01b0*/ 	.word	0x00000060
        /*01b4*/ 	.short	0x0100
        /*01b6*/ 	.byte	0x09
	.zero		1


	//   ....[10]....
        /*01b8*/ 	.word	0x000007a0
        /*01bc*/ 	.word	0x000000ff
        /*01c0*/ 	.word	0x00000048
        /*01c4*/ 	.short	0x0100
        /*01c6*/ 	.byte	0x09
	.zero		1


	//   ....[11]....
        /*01c8*/ 	.word	0x000007b0
        /*01cc*/ 	.word	0x000000ff
        /*01d0*/ 	.word	0x00000068
        /*01d4*/ 	.short	0x0100
        /*01d6*/ 	.byte	0x09
	.zero		1


	//   ....[12]....
        /*01d8*/ 	.word	0x000007c0
        /*01dc*/ 	.word	0x000000ff
        /*01e0*/ 	.word	0x00000050
        /*01e4*/ 	.short	0x0100
        /*01e6*/ 	.byte	0x09
	.zero		1


	//   ....[13]....
        /*01e8*/ 	.word	0x000007d0
        /*01ec*/ 	.word	0x000000ff
        /*01f0*/ 	.word	0x00000070
        /*01f4*/ 	.short	0x0100
        /*01f6*/ 	.byte	0x09
	.zero		1


	//   ....[14]....
        /*01f8*/ 	.word	0x000007e0
        /*01fc*/ 	.word	0x000000ff
        /*0200*/ 	.word	0x00000058
        /*0204*/ 	.short	0x0100
        /*0206*/ 	.byte	0x09
	.zero		1


	//   ....[15]....
        /*0208*/ 	.word	0x000007f0
        /*020c*/ 	.word	0x000000ff
        /*0210*/ 	.word	0x00000078
        /*0214*/ 	.short	0x0100
        /*0216*/ 	.byte	0x09
	.zero		1


	//   ....[16]....
        /*0218*/ 	.word	0x000008d0
        /*021c*/ 	.word	0x000000ff
        /*0220*/ 	.word	0x00000080
        /*0224*/ 	.short	0x0100
        /*0226*/ 	.byte	0x08
	.zero		1


	//   ....[17]....
        /*0228*/ 	.word	0x000008e0
        /*022c*/ 	.word	0x000000ff
        /*0230*/ 	.word	0x00000088
        /*0234*/ 	.short	0x0100
        /*0236*/ 	.byte	0x08
	.zero		1


	//   ....[18]....
        /*0238*/ 	.word	0x00000a10
        /*023c*/ 	.word	0x000000ff
        /*0240*/ 	.word	0x00000090
        /*0244*/ 	.short	0x0100
        /*0246*/ 	.byte	0x08
	.zero		1


	//   ....[19]....
        /*0248*/ 	.word	0x00000a20
        /*024c*/ 	.word	0x000000ff
        /*0250*/ 	.word	0x000000a0
        /*0254*/ 	.short	0x0100
        /*0256*/ 	.byte	0x08
	.zero		1


	//   ....[20]....
        /*0258*/ 	.word	0x00000a30
        /*025c*/ 	.word	0x000000ff
        /*0260*/ 	.word	0x00000098
        /*0264*/ 	.short	0x0100
        /*0266*/ 	.byte	0x08
	.zero		1


	//   ....[21]....
        /*0268*/ 	.word	0x00000a40
        /*026c*/ 	.word	0x000000ff
        /*0270*/ 	.word	0x000000a8
        /*0274*/ 	.short	0x0100
        /*0276*/ 	.byte	0x08
	.zero		1


	//   ....[22]....
        /*0278*/ 	.word	0x00000b60
        /*027c*/ 	.word	0x000000ff
        /*0280*/ 	.word	0x000000b0
        /*0284*/ 	.short	0x0100
        /*0286*/ 	.byte	0x09
	.zero		1


	//   ....[23]....
        /*0288*/ 	.word	0x00000b70
        /*028c*/ 	.word	0x000000ff
        /*0290*/ 	.word	0x000000d0
        /*0294*/ 	.short	0x0100
        /*0296*/ 	.byte	0x09
	.zero		1


	//   ....[24]....
        /*0298*/ 	.word	0x00000b80
        /*029c*/ 	.word	0x000000ff
        /*02a0*/ 	.word	0x000000b8
        /*02a4*/ 	.short	0x0100
        /*02a6*/ 	.byte	0x09
	.zero		1


	//   ....[25]....
        /*02a8*/ 	.word	0x00000b90
        /*02ac*/ 	.word	0x000000ff
        /*02b0*/ 	.word	0x000000d8
        /*02b4*/ 	.short	0x0100
        /*02b6*/ 	.byte	0x09
	.zero		1


	//   ....[26]....
        /*02b8*/ 	.word	0x00000ba0
        /*02bc*/ 	.word	0x000000ff
        /*02c0*/ 	.word	0x000000c0
        /*02c4*/ 	.short	0x0100
        /*02c6*/ 	.byte	0x09
	.zero		1


	//   ....[27]....
        /*02c8*/ 	.word	0x00000bb0
        /*02cc*/ 	.word	0x000000ff
        /*02d0*/ 	.word	0x000000e0
        /*02d4*/ 	.short	0x0100
        /*02d6*/ 	.byte	0x09
	.zero		1


	//   ....[28]....
        /*02d8*/ 	.word	0x00000bc0
        /*02dc*/ 	.word	0x000000ff
        /*02e0*/ 	.word	0x000000c8
        /*02e4*/ 	.short	0x0100
        /*02e6*/ 	.byte	0x09
	.zero		1


	//   ....[29]....
        /*02e8*/ 	.word	0x00000bd0
        /*02ec*/ 	.word	0x000000ff
        /*02f0*/ 	.word	0x000000e8
        /*02f4*/ 	.short	0x0100
        /*02f6*/ 	.byte	0x09
	.zero		1


	//   ....[30]....
        /*02f8*/ 	.word	0x00000cc0
        /*02fc*/ 	.word	0x000000ff
        /*0300*/ 	.word	0x000000f0
        /*0304*/ 	.short	0x0100
        /*0306*/ 	.byte	0x08
	.zero		1


	//   ....[31]....
        /*0308*/ 	.word	0x00000cd0
        /*030c*/ 	.word	0x000000ff
        /*0310*/ 	.word	0x00000100
        /*0314*/ 	.short	0x0100
        /*0316*/ 	.byte	0x08
	.zero		1


	//   ....[32]....
        /*0318*/ 	.word	0x00000ce0
        /*031c*/ 	.word	0x000000ff
        /*0320*/ 	.word	0x000000f8
        /*0324*/ 	.short	0x0100
        /*0326*/ 	.byte	0x08
	.zero		1


	//   ....[33]....
        /*0328*/ 	.word	0x00000cf0
        /*032c*/ 	.word	0x000000ff
        /*0330*/ 	.word	0x00000108
        /*0334*/ 	.short	0x0100
        /*0336*/ 	.byte	0x08
	.zero		1


	//   ....[34]....
        /*0338*/ 	.word	0x00000de0
        /*033c*/ 	.word	0x000000ff
        /*0340*/ 	.word	0x00000110
        /*0344*/ 	.short	0x0100
        /*0346*/ 	.byte	0x06
	.zero		1


	//   ....[35]....
        /*0348*/ 	.word	0x000017f0
        /*034c*/ 	.word	0x00000002
        /*0350*/ 	.word	0x00000100
        /*0354*/ 	.short	0x010a
        /*0356*/ 	.byte	0xff
	.zero		1


	//   ....[36]....
        /*0358*/ 	.word	0x00001820
        /*035c*/ 	.word	0x00000002
        /*0360*/ 	.word	0x000000f0
        /*0364*/ 	.short	0x0101
        /*0366*/ 	.byte	0xff
	.zero		1


	//   ....[37]....
        /*0368*/ 	.word	0x000018f0
        /*036c*/ 	.word	0x000000ff
        /*0370*/ 	.word	0x00000020
        /*0374*/ 	.short	0x010a
        /*0376*/ 	.byte	0x08
	.zero		1


	//   ....[38]....
        /*0378*/ 	.word	0x000019f0
        /*037c*/ 	.word	0x000000ff
        /*0380*/ 	.word	0x00000020
        /*0384*/ 	.short	0x010a
        /*0386*/ 	.byte	0x21
	.zero		1


	//   ....[39]....
        /*0388*/ 	.word	0x00001ba0
        /*038c*/ 	.word	0x000000ff
        /*0390*/ 	.word	0x00000020
        /*0394*/ 	.short	0x010a
        /*0396*/ 	.byte	0x08
	.zero		1


	//   ....[40]....
        /*0398*/ 	.word	0x00001d60
        /*039c*/ 	.word	0x000000ff
        /*03a0*/ 	.word	0x00000088
        /*03a4*/ 	.short	0x0101
        /*03a6*/ 	.byte	0x04
	.zero		1


	//   ....[41]....
        /*03a8*/ 	.word	0x00001d80
        /*03ac*/ 	.word	0x000000ff
        /*03b0*/ 	.word	0x00000020
        /*03b4*/ 	.short	0x010a
        /*03b6*/ 	.byte	0x08
	.zero		1


	//   ....[42]....
        /*03b8*/ 	.word	0x00001e00
        /*03bc*/ 	.word	0x000000ff
        /*03c0*/ 	.word	0x00000020
        /*03c4*/ 	.short	0x010a
        /*03c6*/ 	.byte	0x21
	.zero		1


	//   ....[43]....
        /*03c8*/ 	.word	0x00001f90
        /*03cc*/ 	.word	0x000000ff
        /*03d0*/ 	.word	0x00000020
        /*03d4*/ 	.short	0x010a
        /*03d6*/ 	.byte	0x08
	.zero		1


	//   ....[44]....
        /*03d8*/ 	.word	0x00002180
        /*03dc*/ 	.word	0x00000002
        /*03e0*/ 	.word	0x00000090
        /*03e4*/ 	.short	0x010a
        /*03e6*/ 	.byte	0xff
	.zero		1


	//   ....[45]....
        /*03e8*/ 	.word	0x00002240
        /*03ec*/ 	.word	0x00000002
        /*03f0*/ 	.word	0x00000000
        /*03f4*/ 	.short	0x0101
        /*03f6*/ 	.byte	0xff
	.zero		1


	//   ....[46]....
        /*03f8*/ 	.word	0x000027a0
        /*03fc*/ 	.word	0x000000ff
        /*0400*/ 	.word	0x00000000
        /*0404*/ 	.short	0x010a
        /*0406*/ 	.byte	0x05
	.zero		1


	//   ....[47]....
        /*0408*/ 	.word	0x00002830
        /*040c*/ 	.word	0x000000ff
        /*0410*/ 	.word	0x00000000
        /*0414*/ 	.short	0x010a
        /*0416*/ 	.byte	0x05
	.zero		1


	//   ....[48]....
        /*0418*/ 	.word	0x000028c0
        /*041c*/ 	.word	0x000000ff
        /*0420*/ 	.word	0x00000000
        /*0424*/ 	.short	0x010a
        /*0426*/ 	.byte	0x05
	.zero		1


	//   ....[49]....
        /*0428*/ 	.word	0x00002960
        /*042c*/ 	.word	0x00000000
        /*0430*/ 	.word	0x00000000
        /*0434*/ 	.short	0x010a
        /*0436*/ 	.byte	0xff
	.zero		1


	//   ....[50]....
        /*0438*/ 	.word	0x00002a90
        /*043c*/ 	.word	0x00000000
        /*0440*/ 	.word	0x000000f0
        /*0444*/ 	.short	0x010a
        /*0446*/ 	.byte	0xff
	.zero		1


	//   ....[51]....
        /*0448*/ 	.word	0x00002b00
        /*044c*/ 	.word	0x00000000
        /*0450*/ 	.word	0x00000000
        /*0454*/ 	.short	0x0101
        /*0456*/ 	.byte	0xff
	.zero		1


	//   ....[52]....
        /*0458*/ 	.word	0x00002b20
        /*045c*/ 	.word	0x000000ff
        /*0460*/ 	.word	0x000000a0
        /*0464*/ 	.short	0x010a
        /*0466*/ 	.byte	0x05
	.zero		1


	//   ....[53]....
        /*0468*/ 	.word	0x00002c40
        /*046c*/ 	.word	0x00000000
        /*0470*/ 	.word	0x00000090
        /*0474*/ 	.short	0x010a
        /*0476*/ 	.byte	0xff
	.zero		1


	//   ....[54]....
        /*0478*/ 	.word	0x00002d40
        /*047c*/ 	.word	0x00000000
        /*0480*/ 	.word	0x00000000
        /*0484*/ 	.short	0x0101
        /*0486*/ 	.byte	0xff
	.zero		1


	//   ....[55]....
        /*0488*/ 	.word	0x00002dd0
        /*048c*/ 	.word	0x000000ff
        /*0490*/ 	.word	0x000000a0
        /*0494*/ 	.short	0x0106
        /*0496*/ 	.byte	0x05
	.zero		1


	//   ....[56]....
        /*0498*/ 	.word	0x00002df0
        /*049c*/ 	.word	0x000000ff
        /*04a0*/ 	.word	0x000000a0
        /*04a4*/ 	.short	0x010a
        /*04a6*/ 	.byte	0x05
	.zero		1


	//   ....[57]....
        /*04a8*/ 	.word	0x00002e80
        /*04ac*/ 	.word	0x000000ff
        /*04b0*/ 	.word	0x000000a0
        /*04b4*/ 	.short	0x0106
        /*04b6*/ 	.byte	0x04
	.zero		1


	//   ....[58]....
        /*04b8*/ 	.word	0x00002ec0
        /*04bc*/ 	.word	0x00000000
        /*04c0*/ 	.word	0x000000a0
        /*04c4*/ 	.short	0x010a
        /*04c6*/ 	.byte	0xff
	.zero		1


	//   ....[59]....
        /*04c8*/ 	.word	0x00003100
        /*04cc*/ 	.word	0x000000ff
        /*04d0*/ 	.word	0x00000008
        /*04d4*/ 	.short	0x010a
        /*04d6*/ 	.byte	0x06
	.zero		1


	//   ....[60]....
        /*04d8*/ 	.word	0x00003120
        /*04dc*/ 	.word	0x000000ff
        /*04e0*/ 	.word	0x00000008
        /*04e4*/ 	.short	0x010a
        /*04e6*/ 	.byte	0x06
	.zero		1


	//   ....[61]....
        /*04e8*/ 	.word	0x000032b0
        /*04ec*/ 	.word	0x000000ff
        /*04f0*/ 	.word	0x00000008
        /*04f4*/ 	.short	0x010a
        /*04f6*/ 	.byte	0x06
	.zero		1


	//   ....[62]....
        /*04f8*/ 	.word	0x000032d0
        /*04fc*/ 	.word	0x000000ff
        /*0500*/ 	.word	0x00000008
        /*0504*/ 	.short	0x010a
        /*0506*/ 	.byte	0x06
	.zero		1


	//   ....[63]....
        /*0508*/ 	.word	0x00003390
        /*050c*/ 	.word	0x000000ff
        /*0510*/ 	.word	0x00000000
        /*0514*/ 	.short	0x0101
        /*0516*/ 	.byte	0x07
	.zero		1


	//   ....[64]....
        /*0518*/ 	.word	0x00003750
        /*051c*/ 	.word	0x00000000
        /*0520*/ 	.word	0x00000090
        /*0524*/ 	.short	0x010a
        /*0526*/ 	.byte	0xff
	.zero		1


	//   ....[65]....
        /*0528*/ 	.word	0x00003810
        /*052c*/ 	.word	0x00000000
        /*0530*/ 	.word	0x00000000
        /*0534*/ 	.short	0x0101
        /*0536*/ 	.byte	0xff
	.zero		1


	//   ....[66]....
        /*0538*/ 	.word	0x000038c0
        /*053c*/ 	.word	0x000000ff
        /*0540*/ 	.word	0x00000000
        /*0544*/ 	.short	0x010a
        /*0546*/ 	.byte	0x09
	.zero		1


	//   ....[67]....
        /*0548*/ 	.word	0x000038e0
        /*054c*/ 	.word	0x000000ff
        /*0550*/ 	.word	0x000000d0
        /*0554*/ 	.short	0x010a
        /*0556*/ 	.byte	0x08
	.zero		1


	//   ....[68]....
        /*0558*/ 	.word	0x00003990
        /*055c*/ 	.word	0x000000ff
        /*0560*/ 	.word	0x00000000
        /*0564*/ 	.short	0x010a
        /*0566*/ 	.byte	0x0e
	.zero		1


	//   ....[69]....
        /*0568*/ 	.word	0x00003ac0
        /*056c*/ 	.word	0x000000ff
        /*0570*/ 	.word	0x00000000
        /*0574*/ 	.short	0x010a
        /*0576*/ 	.byte	0x26
	.zero		1


	//   ....[70]....
        /*0578*/ 	.word	0x00003f00
        /*057c*/ 	.word	0x000000ff
        /*0580*/ 	.word	0x00000000
        /*0584*/ 	.short	0x010a
        /*0586*/ 	.byte	0x08
	.zero		1


	//   ....[71]....
        /*0588*/ 	.word	0x00003f90
        /*058c*/ 	.word	0x000000ff
        /*0590*/ 	.word	0x00000000
        /*0594*/ 	.short	0x010a
        /*0596*/ 	.byte	0x08
	.zero		1


	//   ....[72]....
        /*0598*/ 	.word	0x00004020
        /*059c*/ 	.word	0x000000ff
        /*05a0*/ 	.word	0x00000000
        /*05a4*/ 	.short	0x010a
        /*05a6*/ 	.byte	0x08
	.zero		1


	//   ....[73]....
        /*05a8*/ 	.word	0x000040c0
        /*05ac*/ 	.word	0x00000000
        /*05b0*/ 	.word	0x00000000
        /*05b4*/ 	.short	0x010a
        /*05b6*/ 	.byte	0xff
	.zero		1


	//   ....[74]....
        /*05b8*/ 	.word	0x00004100
        /*05bc*/ 	.word	0x00000000
        /*05c0*/ 	.word	0x00000000
        /*05c4*/ 	.short	0x010a
        /*05c6*/ 	.byte	0xff
	.zero		1


	//   ....[75]....
        /*05c8*/ 	.word	0x00004170
        /*05cc*/ 	.word	0x000000ff
        /*05d0*/ 	.word	0x00000000
        /*05d4*/ 	.short	0x0101
        /*05d6*/ 	.byte	0x05
	.zero		1


	//   ....[76]....
        /*05d8*/ 	.word	0x000041b0
        /*05dc*/ 	.word	0x000000ff
        /*05e0*/ 	.word	0x00000110
        /*05e4*/ 	.short	0x010a
        /*05e6*/ 	.byte	0x07
	.zero		1


	//   ....[77]....
        /*05e8*/ 	.word	0x00004200
        /*05ec*/ 	.word	0x000000ff
        /*05f0*/ 	.word	0x00000000
        /*05f4*/ 	.short	0x0101
        /*05f6*/ 	.byte	0x05
	.zero		1


	//   ....[78]....
        /*05f8*/ 	.word	0x00004650
        /*05fc*/ 	.word	0x00000000
        /*0600*/ 	.word	0x00000090
        /*0604*/ 	.short	0x010a
        /*0606*/ 	.byte	0xff
	.zero		1


	//   ....[79]....
        /*0608*/ 	.word	0x00004710
        /*060c*/ 	.word	0x00000000
        /*0610*/ 	.word	0x00000000
        /*0614*/ 	.short	0x0101
        /*0616*/ 	.byte	0xff
	.zero		1


	//   ....[80]....
        /*0618*/ 	.word	0x00004a30
        /*061c*/ 	.word	0x000000ff
        /*0620*/ 	.word	0x00000088
        /*0624*/ 	.short	0x010a
        /*0626*/ 	.byte	0x06
	.zero		1


	//   ....[81]....
        /*0628*/ 	.word	0x00004c20
        /*062c*/ 	.word	0x000000ff
        /*0630*/ 	.word	0x00000060
        /*0634*/ 	.short	0x010a
        /*0636*/ 	.byte	0x06
	.zero		1


	//   ....[82]....
        /*0638*/ 	.word	0x00004d90
        /*063c*/ 	.word	0x000000ff
        /*0640*/ 	.word	0x00000040
        /*0644*/ 	.short	0x010b
        /*0646*/ 	.byte	0x06
	.zero		1


	//   ....[83]....
        /*0648*/ 	.word	0x00004da0
        /*064c*/ 	.word	0x000000ff
        /*0650*/ 	.word	0x00000000
        /*0654*/ 	.short	0x0101
        /*0656*/ 	.byte	0x08
	.zero		1


	//   ....[84]....
        /*0658*/ 	.word	0x00004db0
        /*065c*/ 	.word	0x000000ff
        /*0660*/ 	.word	0x00000068
        /*0664*/ 	.short	0x010a
        /*0666*/ 	.byte	0x06
	.zero		1


	//   ....[85]....
        /*0668*/ 	.word	0x00004f00
        /*066c*/ 	.word	0x000000ff
        /*0670*/ 	.word	0x00000048
        /*0674*/ 	.short	0x010b
        /*0676*/ 	.byte	0x06
	.zero		1


	//   ....[86]....
        /*0678*/ 	.word	0x00004f10
        /*067c*/ 	.word	0x000000ff
        /*0680*/ 	.word	0x00000000
        /*0684*/ 	.short	0x0101
        /*0686*/ 	.byte	0x08
	.zero		1


	//   ....[87]....
        /*0688*/ 	.word	0x00004f20
        /*068c*/ 	.word	0x000000ff
        /*0690*/ 	.word	0x00000070
        /*0694*/ 	.short	0x010a
        /*0696*/ 	.byte	0x06
	.zero		1


	//   ....[88]....
        /*0698*/ 	.word	0x000050a0
        /*069c*/ 	.word	0x000000ff
        /*06a0*/ 	.word	0x00000050
        /*06a4*/ 	.short	0x010b
        /*06a6*/ 	.byte	0x06
	.zero		1


	//   ....[89]....
        /*06a8*/ 	.word	0x000050e0
        /*06ac*/ 	.word	0x000000ff
        /*06b0*/ 	.word	0x00000000
        /*06b4*/ 	.short	0x0101
        /*06b6*/ 	.byte	0x08
	.zero		1


	//   ....[90]....
        /*06b8*/ 	.word	0x00005120
        /*06bc*/ 	.word	0x000000ff
        /*06c0*/ 	.word	0x00000078
        /*06c4*/ 	.short	0x010a
        /*06c6*/ 	.byte	0x06
	.zero		1


	//   ....[91]....
        /*06c8*/ 	.word	0x00005360
        /*06cc*/ 	.word	0x000000ff
        /*06d0*/ 	.word	0x00000058
        /*06d4*/ 	.short	0x010b
        /*06d6*/ 	.byte	0x06
	.zero		1


	//   ....[92]....
        /*06d8*/ 	.word	0x00005380
        /*06dc*/ 	.word	0x000000ff
        /*06e0*/ 	.word	0x00000000
        /*06e4*/ 	.short	0x0101
        /*06e6*/ 	.byte	0x0d
	.zero		1


	//   ....[93]....
        /*06e8*/ 	.word	0x000053b0
        /*06ec*/ 	.word	0x000000ff
        /*06f0*/ 	.word	0x00000060
        /*06f4*/ 	.short	0x010a
        /*06f6*/ 	.byte	0x06
	.zero		1


	//   ....[94]....
        /*06f8*/ 	.word	0x000053d0
        /*06fc*/ 	.word	0x000000ff
        /*0700*/ 	.word	0x00000068
        /*0704*/ 	.short	0x010a
        /*0706*/ 	.byte	0x06
	.zero		1


	//   ....[95]....
        /*0708*/ 	.word	0x000053f0
        /*070c*/ 	.word	0x000000ff
        /*0710*/ 	.word	0x00000070
        /*0714*/ 	.short	0x010a
        /*0716*/ 	.byte	0x06
	.zero		1


	//   ....[96]....
        /*0718*/ 	.word	0x00005430
        /*071c*/ 	.word	0x00000000
        /*0720*/ 	.word	0x00000078
        /*0724*/ 	.short	0x010a
        /*0726*/ 	.byte	0xff
	.zero		1


	//   ....[97]....
        /*0728*/ 	.word	0x00005760
        /*072c*/ 	.word	0x00000000
        /*0730*/ 	.word	0x00000090
        /*0734*/ 	.short	0x010a
        /*0736*/ 	.byte	0xff
	.zero		1


	//   ....[98]....
        /*0738*/ 	.word	0x00005870
        /*073c*/ 	.word	0x00000000
        /*0740*/ 	.word	0x00000000
        /*0744*/ 	.short	0x0101
        /*0746*/ 	.byte	0xff
	.zero		1


	//   ....[99]....
        /*0748*/ 	.word	0x000062c0
        /*074c*/ 	.word	0x000000ff
        /*0750*/ 	.word	0x00000040
        /*0754*/ 	.short	0x010a
        /*0756*/ 	.byte	0x30
	.zero		1


	//   ....[100]....
        /*0758*/ 	.word	0x00006300
        /*075c*/ 	.word	0x00000070
        /*0760*/ 	.word	0x000000b0
        /*0764*/ 	.short	0x010a
        /*0766*/ 	.byte	0xff
	.zero		1


	//   ....[101]....
        /*0768*/ 	.word	0x000063f0
        /*076c*/ 	.word	0x000000ff
        /*0770*/ 	.word	0x00000040
        /*0774*/ 	.short	0x010a
        /*0776*/ 	.byte	0x30
	.zero		1


	//   ....[102]....
        /*0778*/ 	.word	0x000064e0
        /*077c*/ 	.word	0x00000070
        /*0780*/ 	.word	0x000000b0
        /*0784*/ 	.short	0x010a
        /*0786*/ 	.byte	0xff
	.zero		1


	//   ....[103]....
        /*0788*/ 	.word	0x00006fb0
        /*078c*/ 	.word	0x00000000
        /*0790*/ 	.word	0x00000000
        /*0794*/ 	.short	0x0101
        /*0796*/ 	.byte	0xff
	.zero		1


	//   ....[104]....
        /*0798*/ 	.word	0x00006fc0
        /*079c*/ 	.word	0x00000002
        /*07a0*/ 	.word	0x00000040
        /*07a4*/ 	.short	0x010a
        /*07a6*/ 	.byte	0xff
	.zero		1


	//   ....[105]....
        /*07a8*/ 	.word	0x000070a0
        /*07ac*/ 	.word	0x00000002
        /*07b0*/ 	.word	0x00000040
        /*07b4*/ 	.short	0x010a
        /*07b6*/ 	.byte	0xff
	.zero		1


	//   ....[106]....
        /*07b8*/ 	.word	0x00007c00
        /*07bc*/ 	.word	0x0000003f
        /*07c0*/ 	.word	0x00000000
        /*07c4*/ 	.short	0x0101
        /*07c6*/ 	.byte	0xff
	.zero		1


	//   ....[107]....
        /*07c8*/ 	.word	0x00007c20
        /*07cc*/ 	.word	0x00000000
        /*07d0*/ 	.word	0x00000040
        /*07d4*/ 	.short	0x010a
        /*07d6*/ 	.byte	0xff
	.zero		1


	//   ....[108]....
        /*07d8*/ 	.word	0x00007cf0
        /*07dc*/ 	.word	0x00000000
        /*07e0*/ 	.word	0x00000040
        /*07e4*/ 	.short	0x010a
        /*07e6*/ 	.byte	0xff
	.zero		1


	//   ....[109]....
        /*07e8*/ 	.word	0x00008850
        /*07ec*/ 	.word	0x0000003f
        /*07f0*/ 	.word	0x00000000
        /*07f4*/ 	.short	0x0101
        /*07f6*/ 	.byte	0xff
	.zero		1


	//   ....[110]....
        /*07f8*/ 	.word	0x00008870
        /*07fc*/ 	.word	0x00000000
        /*0800*/ 	.word	0x00000040
        /*0804*/ 	.short	0x010a
        /*0806*/ 	.byte	0xff
	.zero		1


	//   ....[111]....
        /*0808*/ 	.word	0x00008940
        /*080c*/ 	.word	0x00000000
        /*0810*/ 	.word	0x00000040
        /*0814*/ 	.short	0x010a
        /*0816*/ 	.byte	0xff
	.zero		1


	//   ....[112]....
        /*0818*/ 	.word	0x00008c10
        /*081c*/ 	.word	0x00000070
        /*0820*/ 	.word	0x00000000
        /*0824*/ 	.short	0x0101
        /*0826*/ 	.byte	0xff
	.zero		1


	//   ....[113]....
        /*0828*/ 	.word	0x000094f0
        /*082c*/ 	.word	0x00000000
        /*0830*/ 	.word	0x00000000
        /*0834*/ 	.short	0x0101
        /*0836*/ 	.byte	0xff
	.zero		1


	//   ....[114]....
        /*0838*/ 	.word	0x00009760
        /*083c*/ 	.word	0x000000ff
        /*0840*/ 	.word	0x00000000
        /*0844*/ 	.short	0x0101
        /*0846*/ 	.byte	0x04
	.zero		1


	//   ....[115]....
        /*0848*/ 	.word	0x00009780
        /*084c*/ 	.word	0x00000002
        /*0850*/ 	.word	0x00000100
        /*0854*/ 	.short	0x010a
        /*0856*/ 	.byte	0xff
	.zero		1


	//   ....[116]....
        /*0858*/ 	.word	0x000097e0
        /*085c*/ 	.word	0x00000002
        /*0860*/ 	.word	0x00000020
        /*0864*/ 	.short	0x010a
        /*0866*/ 	.byte	0xff
	.zero		1


	//   ....[117]....
        /*0868*/ 	.word	0x00009840
        /*086c*/ 	.word	0x00000002
        /*0870*/ 	.word	0x00000020
        /*0874*/ 	.short	0x010a
        /*0876*/ 	.byte	0xff
	.zero		1


	//   ....[118]....
        /*0878*/ 	.word	0x00009890
        /*087c*/ 	.word	0x00000002
        /*0880*/ 	.word	0x00000090
        /*0884*/ 	.short	0x010a
        /*0886*/ 	.byte	0xff
	.zero		1


	//   ....[119]....
        /*0888*/ 	.word	0x000098f0
        /*088c*/ 	.word	0x00000000
        /*0890*/ 	.word	0x00000000
        /*0894*/ 	.short	0x010a
        /*0896*/ 	.byte	0xff
	.zero		1


	//   ....[120]....
        /*0898*/ 	.word	0x00009950
        /*089c*/ 	.word	0x00000000
        /*08a0*/ 	.word	0x00000000
        /*08a4*/ 	.short	0x010a
        /*08a6*/ 	.byte	0xff
	.zero		1


	//   ....[121]....
        /*08a8*/ 	.word	0x000099b0
        /*08ac*/ 	.word	0x00000000
        /*08b0*/ 	.word	0x00000000
        /*08b4*/ 	.short	0x010a
        /*08b6*/ 	.byte	0xff
	.zero		1


	//   ....[122]....
        /*08b8*/ 	.word	0x00009a00
        /*08bc*/ 	.word	0x00000000
        /*08c0*/ 	.word	0x000000f0
        /*08c4*/ 	.short	0x010a
        /*08c6*/ 	.byte	0xff
	.zero		1


	//   ....[123]....
        /*08c8*/ 	.word	0x00009a60
        /*08cc*/ 	.word	0x00000000
        /*08d0*/ 	.word	0x000000a0
        /*08d4*/ 	.short	0x010a
        /*08d6*/ 	.byte	0xff
	.zero		1


	//   ....[124]....
        /*08d8*/ 	.word	0x00009ab0
        /*08dc*/ 	.word	0x00000000
        /*08e0*/ 	.word	0x00000090
        /*08e4*/ 	.short	0x010a
        /*08e6*/ 	.byte	0xff
	.zero		1


	//   ....[125]....
        /*08e8*/ 	.word	0x00009b10
        /*08ec*/ 	.word	0x00000000
        /*08f0*/ 	.word	0x000000a0
        /*08f4*/ 	.short	0x010a
        /*08f6*/ 	.byte	0xff
	.zero		1


	//   ....[126]....
        /*08f8*/ 	.word	0x00009b70
        /*08fc*/ 	.word	0x00000004
        /*0900*/ 	.word	0x00000008
        /*0904*/ 	.short	0x010a
        /*0906*/ 	.byte	0xff
	.zero		1


	//   ....[127]....
        /*0908*/ 	.word	0x00009c50
        /*090c*/ 	.word	0x00000002
        /*0910*/ 	.word	0x00000008
        /*0914*/ 	.short	0x010a
        /*0916*/ 	.byte	0xff
	.zero		1


	//   ....[128]....
        /*0918*/ 	.word	0x00009ca0
        /*091c*/ 	.word	0x00000000
        /*0920*/ 	.word	0x00000090
        /*0924*/ 	.short	0x010a
        /*0926*/ 	.byte	0xff
	.zero		1


	//   ....[129]....
        /*0928*/ 	.word	0x00009d00
        /*092c*/ 	.word	0x00000000
        /*0930*/ 	.word	0x000000d0
        /*0934*/ 	.short	0x010a
        /*0936*/ 	.byte	0xff
	.zero		1


	//   ....[130]....
        /*0938*/ 	.word	0x00009d60
        /*093c*/ 	.word	0x00000000
        /*0940*/ 	.word	0x00000000
        /*0944*/ 	.short	0x010a
        /*0946*/ 	.byte	0xff
	.zero		1


	//   ....[131]....
        /*0948*/ 	.word	0x00009dc0
        /*094c*/ 	.word	0x00000000
        /*0950*/ 	.word	0x00000000
        /*0954*/ 	.short	0x010a
        /*0956*/ 	.byte	0xff
	.zero		1


	//   ....[132]....
        /*0958*/ 	.word	0x00009e20
        /*095c*/ 	.word	0x00000000
        /*0960*/ 	.word	0x00000000
        /*0964*/ 	.short	0x010a
        /*0966*/ 	.byte	0xff
	.zero		1


	//   ....[133]....
        /*0968*/ 	.word	0x00009e80
        /*096c*/ 	.word	0x00000000
        /*0970*/ 	.word	0x00000000
        /*0974*/ 	.short	0x010a
        /*0976*/ 	.byte	0xff
	.zero		1


	//   ....[134]....
        /*0978*/ 	.word	0x00009ee0
        /*097c*/ 	.word	0x00000000
        /*0980*/ 	.word	0x00000110
        /*0984*/ 	.short	0x010a
        /*0986*/ 	.byte	0xff
	.zero		1


	//   ....[135]....
        /*0988*/ 	.word	0x00009f30
        /*098c*/ 	.word	0x00000000
        /*0990*/ 	.word	0x00000090
        /*0994*/ 	.short	0x010a
        /*0996*/ 	.byte	0xff
	.zero		1


	//   ....[136]....
        /*0998*/ 	.word	0x00009f90
        /*099c*/ 	.word	0x00000000
        /*09a0*/ 	.word	0x00000088
        /*09a4*/ 	.short	0x010a
        /*09a6*/ 	.byte	0xff
	.zero		1


	//   ....[137]....
        /*09a8*/ 	.word	0x00009ff0
        /*09ac*/ 	.word	0x00000000
        /*09b0*/ 	.word	0x00000060
        /*09b4*/ 	.short	0x010a
        /*09b6*/ 	.byte	0xff
	.zero		1


	//   ....[138]....
        /*09b8*/ 	.word	0x0000a050
        /*09bc*/ 	.word	0x00000000
        /*09c0*/ 	.word	0x00000068
        /*09c4*/ 	.short	0x010a
        /*09c6*/ 	.byte	0xff
	.zero		1


	//   ....[139]....
        /*09c8*/ 	.word	0x0000a0b0
        /*09cc*/ 	.word	0x00000000
        /*09d0*/ 	.word	0x00000070
        /*09d4*/ 	.short	0x010a
        /*09d6*/ 	.byte	0xff
	.zero		1


	//   ....[140]....
        /*09d8*/ 	.word	0x0000a110
        /*09dc*/ 	.word	0x00000000
        /*09e0*/ 	.word	0x00000078
        /*09e4*/ 	.short	0x010a
        /*09e6*/ 	.byte	0xff
	.zero		1


	//   ....[141]....
        /*09e8*/ 	.word	0x0000a170
        /*09ec*/ 	.word	0x00000000
        /*09f0*/ 	.word	0x00000060
        /*09f4*/ 	.short	0x010a
        /*09f6*/ 	.byte	0xff
	.zero		1


	//   ....[142]....
        /*09f8*/ 	.word	0x0000a1d0
        /*09fc*/ 	.word	0x00000000
        /*0a00*/ 	.word	0x00000068
        /*0a04*/ 	.short	0x010a
        /*0a06*/ 	.byte	0xff
	.zero		1


	//   ....[143]....
        /*0a08*/ 	.word	0x0000a230
        /*0a0c*/ 	.word	0x00000000
        /*0a10*/ 	.word	0x00000070
        /*0a14*/ 	.short	0x010a
        /*0a16*/ 	.byte	0xff
	.zero		1


	//   ....[144]....
        /*0a18*/ 	.word	0x0000a280
        /*0a1c*/ 	.word	0x00000000
        /*0a20*/ 	.word	0x00000090
        /*0a24*/ 	.short	0x010a
        /*0a26*/ 	.byte	0xff
	.zero		1


	//   ....[145]....
        /*0a28*/ 	.word	0x0000a2e0
        /*0a2c*/ 	.word	0x00000002
        /*0a30*/ 	.word	0x00000040
        /*0a34*/ 	.short	0x010a
        /*0a36*/ 	.byte	0xff
	.zero		1


	//   ....[146]....
        /*0a38*/ 	.word	0x0000a330
        /*0a3c*/ 	.word	0x00000070
        /*0a40*/ 	.word	0x000000b0
        /*0a44*/ 	.short	0x010a
        /*0a46*/ 	.byte	0xff
	.zero		1


	//   ....[147]....
        /*0a48*/ 	.word	0x0000a380
        /*0a4c*/ 	.word	0x00000002
        /*0a50*/ 	.word	0x00000040
        /*0a54*/ 	.short	0x010a
        /*0a56*/ 	.byte	0xff
	.zero		1


	//   ....[148]....
        /*0a58*/ 	.word	0x0000a3d0
        /*0a5c*/ 	.word	0x00000000
        /*0a60*/ 	.word	0x00000040
        /*0a64*/ 	.short	0x010a
        /*0a66*/ 	.byte	0xff
	.zero		1


	//   ....[149]....
        /*0a68*/ 	.word	0x0000a420
        /*0a6c*/ 	.word	0x00000000
        /*0a70*/ 	.word	0x00000040
        /*0a74*/ 	.short	0x010a
        /*0a76*/ 	.byte	0xff
	.zero		1


	//----- nvinfo : EIATTR_NUM_MBARRIERS
	.align		4
.L_47:
        /*0a78*/ 	.byte	0x03, 0x38
        /*0a7a*/ 	.short	0x0023


	//----- nvinfo : EIATTR_EXIT_INSTR_OFFSETS
	.align		4
        /*0a7c*/ 	.byte	0x04, 0x1c
        /*0a7e*/ 	.short	(.L_49 - .L_48)


	//   ....[0]....
.L_48:
        /*0a80*/ 	.word	0x00002990


	//   ....[1]....
        /*0a84*/ 	.word	0x00002e90


	//   ....[2]....
        /*0a88*/ 	.word	0x00002ef0


	//   ....[3]....
        /*0a8c*/ 	.word	0x00004430


	//   ....[4]....
        /*0a90*/ 	.word	0x00005460


	//   ....[5]....
        /*0a94*/ 	.word	0x000054a0


	//   ....[6]....
        /*0a98*/ 	.word	0x00009650


	//   ....[7]....
        /*0a9c*/ 	.word	0x000096d0


	//   ....[8]....
        /*0aa0*/ 	.word	0x00009700


	//   ....[9]....
        /*0aa4*/ 	.word	0x00009770


	//----- nvinfo : EIATTR_MAX_THREADS
	.align		4
.L_49:
        /*0aa8*/ 	.byte	0x04, 0x05
        /*0aaa*/ 	.short	(.L_51 - .L_50)
.L_50:
        /*0aac*/ 	.word	0x00000100
        /*0ab0*/ 	.word	0x00000001
        /*0ab4*/ 	.word	0x00000001


	//----- nvinfo : EIATTR_CRS_STACK_SIZE
	.align		4
.L_51:
        /*0ab8*/ 	.byte	0x04, 0x1e
        /*0aba*/ 	.short	(.L_53 - .L_52)
.L_52:
        /*0abc*/ 	.word	0x00000000


	//----- nvinfo : EIATTR_CBANK_PARAM_SIZE
	.align		4
.L_53:
        /*0ac0*/ 	.byte	0x03, 0x19
        /*0ac2*/ 	.short	0x0800


	//----- nvinfo : EIATTR_PARAM_CBANK
	.align		4
        /*0ac4*/ 	.byte	0x04, 0x0a
        /*0ac6*/ 	.short	(.L_55 - .L_54)
	.align		4
.L_54:
        /*0ac8*/ 	.word	index@(.nv.constant0._ZN7cutlass13device_kernelINS_4gemm6kernel13GemmUniversalIN4cute5tupleIJiiiiEEENS1_10collective13CollectiveMmaINS1_35MainloopSm100TmaUmmaWarpSpecializedILi4ELi2ELi4ENS5_IJNS4_1CILi2EEENSA_ILi1EEESC_EEEEENS5_IJNSA_ILi256EEENSA_ILi128EEESG_EEENS_6half_tENS5_IJlSC_lEEESI_SJ_NS4_8TiledMMAINS4_8MMA_AtomIJNS4_26SM100_MMA_F16BF16_2x1SM_SSISI_SI_fLi256ELi128ELNS4_4UMMA5MajorE0ELSO_0ELNSN_7ScaleInE0ELSP_0EEEEEENS4_6LayoutINS5_IJSC_SC_SC_EEENS5_IJNSA_ILi0EEESU_SU_EEEEENS5_IJNS4_10UnderscoreESX_SX_EEEEENS4_18SM100_TMA_2SM_LOADENS4_14ComposedLayoutINS4_7SwizzleILi3ELi4ELi3EEENS4_18smem_ptr_flag_bitsILi16EEENSS_INS5_IJNSA_ILi8EEENSA_ILi64EEEEEENS5_IJS17_SC_EEEEEEEvNS4_8identityES10_S1B_vS1C_EENS_8epilogue10collective18CollectiveEpilogueINS1E_23Sm100TmaWarpSpecializedILi4ELi2ELi32ELb1ELb0EEEJNS5_IJSG_SG_SG_EEENS5_IJNSS_ISG_SC_EENSS_INSA_ILi32EEESC_EEEEESI_SJ_SI_SJ_NS1E_6fusion15FusionCallbacksIS1I_NS1O_17LinearCombinationISI_fSI_fLNS_15FloatRoundStyleE2EEES1J_S1N_JEEENS4_5SM1004TMEM4LOAD26SM100_TMEM_LOAD_32dp32b32xENS4_13SM90_TMA_LOADENS11_INS12_ILi2ELi4ELi3EEES15_NSS_INS5_IJS16_S1L_EEENS5_IJS1L_SC_EEEEEEENS4_39AutoVectorizingCopyWithAssumedAlignmentILi128EEENS4_14SM90_TMA_STOREES23_S25_S25_EEEvvEEEEvNT_6ParamsE)
        /*0acc*/ 	.short	0x0380
        /*0ace*/ 	.short	0x0800


	//----- nvinfo : EIATTR_SW_WAR
	.align		4
.L_55:
        /*0ad0*/ 	.byte	0x04, 0x36
        /*0ad2*/ 	.short	(.L_57 - .L_56)
.L_56:
        /*0ad4*/ 	.word	0x00000008
.L_57:


//--------------------- .nv.callgraph             --------------------------
	.section	.nv.callgraph,"",@"SHT_CUDA_CALLGRAPH"
	.align	4
	.sectionentsize	8
	.align		4
        /*0000*/ 	.word	0x00000000
	.align		4
        /*0004*/ 	.word	0xffffffff
	.align		4
        /*0008*/ 	.word	index@(_ZN7cutlass13device_kernelINS_4gemm6kernel13GemmUniversalIN4cute5tupleIJiiiiEEENS1_10collective13CollectiveMmaINS1_35MainloopSm100TmaUmmaWarpSpecializedILi4ELi2ELi4ENS5_IJNS4_1CILi2EEENSA_ILi1EEESC_EEEEENS5_IJNSA_ILi256EEENSA_ILi128EEESG_EEENS_6half_tENS5_IJlSC_lEEESI_SJ_NS4_8TiledMMAINS4_8MMA_AtomIJNS4_26SM100_MMA_F16BF16_2x1SM_SSISI_SI_fLi256ELi128ELNS4_4UMMA5MajorE0ELSO_0ELNSN_7ScaleInE0ELSP_0EEEEEENS4_6LayoutINS5_IJSC_SC_SC_EEENS5_IJNSA_ILi0EEESU_SU_EEEEENS5_IJNS4_10UnderscoreESX_SX_EEEEENS4_18SM100_TMA_2SM_LOADENS4_14ComposedLayoutINS4_7SwizzleILi3ELi4ELi3EEENS4_18smem_ptr_flag_bitsILi16EEENSS_INS5_IJNSA_ILi8EEENSA_ILi64EEEEEENS5_IJS17_SC_EEEEEEEvNS4_8identityES10_S1B_vS1C_EENS_8epilogue10collective18CollectiveEpilogueINS1E_23Sm100TmaWarpSpecializedILi4ELi2ELi32ELb1ELb0EEEJNS5_IJSG_SG_SG_EEENS5_IJNSS_ISG_SC_EENSS_INSA_ILi32EEESC_EEEEESI_SJ_SI_SJ_NS1E_6fusion15FusionCallbacksIS1I_NS1O_17LinearCombinationISI_fSI_fLNS_15FloatRoundStyleE2EEES1J_S1N_JEEENS4_5SM1004TMEM4LOAD26SM100_TMEM_LOAD_32dp32b32xENS4_13SM90_TMA_LOADENS11_INS12_ILi2ELi4ELi3EEES15_NSS_INS5_IJS16_S1L_EEENS5_IJS1L_SC_EEEEEEENS4_39AutoVectorizingCopyWithAssumedAlignmentILi128EEENS4_14SM90_TMA_STOREES23_S25_S25_EEEvvEEEEvNT_6ParamsE)
	.align		4
        /*000c*/ 	.word	index@(__assertfail)
	.align		4
        /*0010*/ 	.word	0x00000000
	.align		4
        /*0014*/ 	.word	0xfffffffe
	.align		4
        /*0018*/ 	.word	0x00000000
	.align		4
        /*001c*/ 	.word	0xfffffffd
	.align		4
        /*0020*/ 	.word	0x00000000
	.align		4
        /*0024*/ 	.word	0xfffffffc


//--------------------- .nv.constant4             --------------------------
	.section	.nv.constant4,"a",@progbits
	.align	8
	.align		8
.nv.constant4:
        /*0000*/ 	.dword	__assertfail
	.align		8
        /*0008*/ 	.dword	__unnamed_1
	.align		8
        /*0010*/ 	.dword	__unnamed_2
	.align		8
        /*0018*/ 	.dword	_ZN39_INTERNAL_f4d59a5f_4_k_cu_fd2cc150_65674cuda3std3__45__cpo5beginE
	.align		8
        /*0020*/ 	.dword	_ZN39_INTERNAL_f4d59a5f_4_k_cu_fd2cc150_65674cuda3std3__45__cpo3endE
	.align		8
        /*0028*/ 	.dword	_ZN39_INTERNAL_f4d59a5f_4_k_cu_fd2cc150_65674cuda3std3__45__cpo6cbeginE
	.align		8
        /*0030*/ 	.dword	_ZN39_INTERNAL_f4d59a5f_4_k_cu_fd2cc150_65674cuda3std3__45__cpo4cendE
	.align		8
        /*0038*/ 	.dword	_ZN39_INTERNAL_f4d59a5f_4_k_cu_fd2cc150_65674cuda3std3__441_GLOBAL__N__f4d59a5f_4_k_cu_fd2cc150_65676ignoreE
	.align		8
        /*0040*/ 	.dword	_ZN39_INTERNAL_f4d59a5f_4_k_cu_fd2cc150_65674cuda3std3__419piecewise_constructE
	.align		8
        /*0048*/ 	.dword	_ZN39_INTERNAL_f4d59a5f_4_k_cu_fd2cc150_65674cuda3std3__48in_placeE
	.align		8
        /*0050*/ 	.dword	_ZN39_INTERNAL_f4d59a5f_4_k_cu_fd2cc150_65674cuda3std6ranges3__45__cpo4swapE
	.align		8
        /*0058*/ 	.dword	_ZN39_INTERNAL_f4d59a5f_4_k_cu_fd2cc150_65674cuda3std6ranges3__45__cpo9iter_moveE
	.align		8
        /*0060*/ 	.dword	_ZN39_INTERNAL_f4d59a5f_4_k_cu_fd2cc150_65674cute7productE
	.align		8
        /*0068*/ 	.dword	_ZN39_INTERNAL_f4d59a5f_4_k_cu_fd2cc150_65674cute1_E
	.align		8
        /*0070*/ 	.dword	$str$25
	.align		8
        /*0078*/ 	.dword	$str$26
	.align		8
        /*0080*/ 	.dword	$str$27
	.align		8
        /*0088*/ 	.dword	$str$28


//--------------------- .text._ZN7cutlass13device_kernelINS_4gemm6kernel13GemmUniversalIN4cute5tupleIJiiiiEEENS1_10collective13CollectiveMmaINS1_35MainloopSm100TmaUmmaWarpSpecializedILi4ELi2ELi4ENS5_IJNS4_1CILi2EEENSA_ILi1EEESC_EEEEENS5_IJNSA_ILi256EEENSA_ILi128EEESG_EEENS_6half_tENS5_IJlSC_lEEESI_SJ_NS4_8TiledMMAINS4_8MMA_AtomIJNS4_26SM100_MMA_F16BF16_2x1SM_SSISI_SI_fLi256ELi128ELNS4_4UMMA5MajorE0ELSO_0ELNSN_7ScaleInE0ELSP_0EEEEEENS4_6LayoutINS5_IJSC_SC_SC_EEENS5_IJNSA_ILi0EEESU_SU_EEEEENS5_IJNS4_10UnderscoreESX_SX_EEEEENS4_18SM100_TMA_2SM_LOADENS4_14ComposedLayoutINS4_7SwizzleILi3ELi4ELi3EEENS4_18smem_ptr_flag_bitsILi16EEENSS_INS5_IJNSA_ILi8EEENSA_ILi64EEEEEENS5_IJS17_SC_EEEEEEEvNS4_8identityES10_S1B_vS1C_EENS_8epilogue10collective18CollectiveEpilogueINS1E_23Sm100TmaWarpSpecializedILi4ELi2ELi32ELb1ELb0EEEJNS5_IJSG_SG_SG_EEENS5_IJNSS_ISG_SC_EENSS_INSA_ILi32EEESC_EEEEESI_SJ_SI_SJ_NS1E_6fusion15FusionCallbacksIS1I_NS1O_17LinearCombinationISI_fSI_fLNS_15FloatRoundStyleE2EEES1J_S1N_JEEENS4_5SM1004TMEM4LOAD26SM100_TMEM_LOAD_32dp32b32xENS4_13SM90_TMA_LOADENS11_INS12_ILi2ELi4ELi3EEES15_NSS_INS5_IJS16_S1L_EEENS5_IJS1L_SC_EEEEEEENS4_39AutoVectorizingCopyWithAssumedAlignmentILi128EEENS4_14SM90_TMA_STOREES23_S25_S25_EEEvvEEEEvNT_6ParamsE --------------------------
	.section	.text._ZN7cutlass13device_kernelINS_4gemm6kernel13GemmUniversalIN4cute5tupleIJiiiiEEENS1_10collective13CollectiveMmaINS1_35MainloopSm100TmaUmmaWarpSpecializedILi4ELi2ELi4ENS5_IJNS4_1CILi2EEENSA_ILi1EEESC_EEEEENS5_IJNSA_ILi256EEENSA_ILi128EEESG_EEENS_6half_tENS5_IJlSC_lEEESI_SJ_NS4_8TiledMMAINS4_8MMA_AtomIJNS4_26SM100_MMA_F16BF16_2x1SM_SSISI_SI_fLi256ELi128ELNS4_4UMMA5MajorE0ELSO_0ELNSN_7ScaleInE0ELSP_0EEEEEENS4_6LayoutINS5_IJSC_SC_SC_EEENS5_IJNSA_ILi0EEESU_SU_EEEEENS5_IJNS4_10UnderscoreESX_SX_EEEEENS4_18SM100_TMA_2SM_LOADENS4_14ComposedLayoutINS4_7SwizzleILi3ELi4ELi3EEENS4_18smem_ptr_flag_bitsILi16EEENSS_INS5_IJNSA_ILi8EEENSA_ILi64EEEEEENS5_IJS17_SC_EEEEEEEvNS4_8identityES10_S1B_vS1C_EENS_8epilogue10collective18CollectiveEpilogueINS1E_23Sm100TmaWarpSpecializedILi4ELi2ELi32ELb1ELb0EEEJNS5_IJSG_SG_SG_EEENS5_IJNSS_ISG_SC_EENSS_INSA_ILi32EEESC_EEEEESI_SJ_SI_SJ_NS1E_6fusion15FusionCallbacksIS1I_NS1O_17LinearCombinationISI_fSI_fLNS_15FloatRoundStyleE2EEES1J_S1N_JEEENS4_5SM1004TMEM4LOAD26SM100_TMEM_LOAD_32dp32b32xENS4_13SM90_TMA_LOADENS11_INS12_ILi2ELi4ELi3EEES15_NSS_INS5_IJS16_S1L_EEENS5_IJS1L_SC_EEEEEEENS4_39AutoVectorizingCopyWithAssumedAlignmentILi128EEENS4_14SM90_TMA_STOREES23_S25_S25_EEEvvEEEEvNT_6ParamsE,"ax",@progbits
	.align	128
.text._ZN7cutlass13device_kernelINS_4gemm6kernel13GemmUniversalIN4cute5tupleIJiiiiEEENS1_10collective13CollectiveMmaINS1_35MainloopSm100TmaUmmaWarpSpecializedILi4ELi2ELi4ENS5_IJNS4_1CILi2EEENSA_ILi1EEESC_EEEEENS5_IJNSA_ILi256EEENSA_ILi128EEESG_EEENS_6half_tENS5_IJlSC_lEEESI_SJ_NS4_8TiledMMAINS4_8MMA_AtomIJNS4_26SM100_MMA_F16BF16_2x1SM_SSISI_SI_fLi256ELi128ELNS4_4UMMA5MajorE0ELSO_0ELNSN_7ScaleInE0ELSP_0EEEEEENS4_6LayoutINS5_IJSC_SC_SC_EEENS5_IJNSA_ILi0EEESU_SU_EEEEENS5_IJNS4_10UnderscoreESX_SX_EEEEENS4_18SM100_TMA_2SM_LOADENS4_14ComposedLayoutINS4_7SwizzleILi3ELi4ELi3EEENS4_18smem_ptr_flag_bitsILi16EEENSS_INS5_IJNSA_ILi8EEENSA_ILi64EEEEEENS5_IJS17_SC_EEEEEEEvNS4_8identityES10_S1B_vS1C_EENS_8epilogue10collective18CollectiveEpilogueINS1E_23Sm100TmaWarpSpecializedILi4ELi2ELi32ELb1ELb0EEEJNS5_IJSG_SG_SG_EEENS5_IJNSS_ISG_SC_EENSS_INSA_ILi32EEESC_EEEEESI_SJ_SI_SJ_NS1E_6fusion15FusionCallbacksIS1I_NS1O_17LinearCombinationISI_fSI_fLNS_15FloatRoundStyleE2EEES1J_S1N_JEEENS4_5SM1004TMEM4LOAD26SM100_TMEM_LOAD_32dp32b32xENS4_13SM90_TMA_LOADENS11_INS12_ILi2ELi4ELi3EEES15_NSS_INS5_IJS16_S1L_EEENS5_IJS1L_SC_EEEEEEENS4_39AutoVectorizingCopyWithAssumedAlignmentILi128EEENS4_14SM90_TMA_STOREES23_S25_S25_EEEvvEEEEvNT_6ParamsE:
        .type           _ZN7cutlass13device_kernelINS_4gemm6kernel13GemmUniversalIN4cute5tupleIJiiiiEEENS1_10collective13CollectiveMmaINS1_35MainloopSm100TmaUmmaWarpSpecializedILi4ELi2ELi4ENS5_IJNS4_1CILi2EEENSA_ILi1EEESC_EEEEENS5_IJNSA_ILi256EEENSA_ILi128EEESG_EEENS_6half_tENS5_IJlSC_lEEESI_SJ_NS4_8TiledMMAINS4_8MMA_AtomIJNS4_26SM100_MMA_F16BF16_2x1SM_SSISI_SI_fLi256ELi128ELNS4_4UMMA5MajorE0ELSO_0ELNSN_7ScaleInE0ELSP_0EEEEEENS4_6LayoutINS5_IJSC_SC_SC_EEENS5_IJNSA_ILi0EEESU_SU_EEEEENS5_IJNS4_10UnderscoreESX_SX_EEEEENS4_18SM100_TMA_2SM_LOADENS4_14ComposedLayoutINS4_7SwizzleILi3ELi4ELi3EEENS4_18smem_ptr_flag_bitsILi16EEENSS_INS5_IJNSA_ILi8EEENSA_ILi64EEEEEENS5_IJS17_SC_EEEEEEEvNS4_8identityES10_S1B_vS1C_EENS_8epilogue10collective18CollectiveEpilogueINS1E_23Sm100TmaWarpSpecializedILi4ELi2ELi32ELb1ELb0EEEJNS5_IJSG_SG_SG_EEENS5_IJNSS_ISG_SC_EENSS_INSA_ILi32EEESC_EEEEESI_SJ_SI_SJ_NS1E_6fusion15FusionCallbacksIS1I_NS1O_17LinearCombinationISI_fSI_fLNS_15FloatRoundStyleE2EEES1J_S1N_JEEENS4_5SM1004TMEM4LOAD26SM100_TMEM_LOAD_32dp32b32xENS4_13SM90_TMA_LOADENS11_INS12_ILi2ELi4ELi3EEES15_NSS_INS5_IJS16_S1L_EEENS5_IJS1L_SC_EEEEEEENS4_39AutoVectorizingCopyWithAssumedAlignmentILi128EEENS4_14SM90_TMA_STOREES23_S25_S25_EEEvvEEEEvNT_6ParamsE,@function
        .size           _ZN7cutlass13device_kernelINS_4gemm6kernel13GemmUniversalIN4cute5tupleIJiiiiEEENS1_10collective13CollectiveMmaINS1_35MainloopSm100TmaUmmaWarpSpecializedILi4ELi2ELi4ENS5_IJNS4_1CILi2EEENSA_ILi1EEESC_EEEEENS5_IJNSA_ILi256EEENSA_ILi128EEESG_EEENS_6half_tENS5_IJlSC_lEEESI_SJ_NS4_8TiledMMAINS4_8MMA_AtomIJNS4_26SM100_MMA_F16BF16_2x1SM_SSISI_SI_fLi256ELi128ELNS4_4UMMA5MajorE0ELSO_0ELNSN_7ScaleInE0ELSP_0EEEEEENS4_6LayoutINS5_IJSC_SC_SC_EEENS5_IJNSA_ILi0EEESU_SU_EEEEENS5_IJNS4_10UnderscoreESX_SX_EEEEENS4_18SM100_TMA_2SM_LOADENS4_14ComposedLayoutINS4_7SwizzleILi3ELi4ELi3EEENS4_18smem_ptr_flag_bitsILi16EEENSS_INS5_IJNSA_ILi8EEENSA_ILi64EEEEEENS5_IJS17_SC_EEEEEEEvNS4_8identityES10_S1B_vS1C_EENS_8epilogue10collective18CollectiveEpilogueINS1E_23Sm100TmaWarpSpecializedILi4ELi2ELi32ELb1ELb0EEEJNS5_IJSG_SG_SG_EEENS5_IJNSS_ISG_SC_EENSS_INSA_ILi32EEESC_EEEEESI_SJ_SI_SJ_NS1E_6fusion15FusionCallbacksIS1I_NS1O_17LinearCombinationISI_fSI_fLNS_15FloatRoundStyleE2EEES1J_S1N_JEEENS4_5SM1004TMEM4LOAD26SM100_TMEM_LOAD_32dp32b32xENS4_13SM90_TMA_LOADENS11_INS12_ILi2ELi4ELi3EEES15_NSS_INS5_IJS16_S1L_EEENS5_IJS1L_SC_EEEEEEENS4_39AutoVectorizingCopyWithAssumedAlignmentILi128EEENS4_14SM90_TMA_STOREES23_S25_S25_EEEvvEEEEvNT_6ParamsE,(.L_x_197 - _ZN7cutlass13device_kernelINS_4gemm6kernel13GemmUniversalIN4cute5tupleIJiiiiEEENS1_10collective13CollectiveMmaINS1_35MainloopSm100TmaUmmaWarpSpecializedILi4ELi2ELi4ENS5_IJNS4_1CILi2EEENSA_ILi1EEESC_EEEEENS5_IJNSA_ILi256EEENSA_ILi128EEESG_EEENS_6half_tENS5_IJlSC_lEEESI_SJ_NS4_8TiledMMAINS4_8MMA_AtomIJNS4_26SM100_MMA_F16BF16_2x1SM_SSISI_SI_fLi256ELi128ELNS4_4UMMA5MajorE0ELSO_0ELNSN_7ScaleInE0ELSP_0EEEEEENS4_6LayoutINS5_IJSC_SC_SC_EEENS5_IJNSA_ILi0EEESU_SU_EEEEENS5_IJNS4_10UnderscoreESX_SX_EEEEENS4_18SM100_TMA_2SM_LOADENS4_14ComposedLayoutINS4_7SwizzleILi3ELi4ELi3EEENS4_18smem_ptr_flag_bitsILi16EEENSS_INS5_IJNSA_ILi8EEENSA_ILi64EEEEEENS5_IJS17_SC_EEEEEEEvNS4_8identityES10_S1B_vS1C_EENS_8epilogue10collective18CollectiveEpilogueINS1E_23Sm100TmaWarpSpecializedILi4ELi2ELi32ELb1ELb0EEEJNS5_IJSG_SG_SG_EEENS5_IJNSS_ISG_SC_EENSS_INSA_ILi32EEESC_EEEEESI_SJ_SI_SJ_NS1E_6fusion15FusionCallbacksIS1I_NS1O_17LinearCombinationISI_fSI_fLNS_15FloatRoundStyleE2EEES1J_S1N_JEEENS4_5SM1004TMEM4LOAD26SM100_TMEM_LOAD_32dp32b32xENS4_13SM90_TMA_LOADENS11_INS12_ILi2ELi4ELi3EEES15_NSS_INS5_IJS16_S1L_EEENS5_IJS1L_SC_EEEEEEENS4_39AutoVectorizingCopyWithAssumedAlignmentILi128EEENS4_14SM90_TMA_STOREES23_S25_S25_EEEvvEEEEvNT_6ParamsE)
        .other          _ZN7cutlass13device_kernelINS_4gemm6kernel13GemmUniversalIN4cute5tupleIJiiiiEEENS1_10collective13CollectiveMmaINS1_35MainloopSm100TmaUmmaWarpSpecializedILi4ELi2ELi4ENS5_IJNS4_1CILi2EEENSA_ILi1EEESC_EEEEENS5_IJNSA_ILi256EEENSA_ILi128EEESG_EEENS_6half_tENS5_IJlSC_lEEESI_SJ_NS4_8TiledMMAINS4_8MMA_AtomIJNS4_26SM100_MMA_F16BF16_2x1SM_SSISI_SI_fLi256ELi128ELNS4_4UMMA5MajorE0ELSO_0ELNSN_7ScaleInE0ELSP_0EEEEEENS4_6LayoutINS5_IJSC_SC_SC_EEENS5_IJNSA_ILi0EEESU_SU_EEEEENS5_IJNS4_10UnderscoreESX_SX_EEEEENS4_18SM100_TMA_2SM_LOADENS4_14ComposedLayoutINS4_7SwizzleILi3ELi4ELi3EEENS4_18smem_ptr_flag_bitsILi16EEENSS_INS5_IJNSA_ILi8EEENSA_ILi64EEEEEENS5_IJS17_SC_EEEEEEEvNS4_8identityES10_S1B_vS1C_EENS_8epilogue10collective18CollectiveEpilogueINS1E_23Sm100TmaWarpSpecializedILi4ELi2ELi32ELb1ELb0EEEJNS5_IJSG_SG_SG_EEENS5_IJNSS_ISG_SC_EENSS_INSA_ILi32EEESC_EEEEESI_SJ_SI_SJ_NS1E_6fusion15FusionCallbacksIS1I_NS1O_17LinearCombinationISI_fSI_fLNS_15FloatRoundStyleE2EEES1J_S1N_JEEENS4_5SM1004TMEM4LOAD26SM100_TMEM_LOAD_32dp32b32xENS4_13SM90_TMA_LOADENS11_INS12_ILi2ELi4ELi3EEES15_NSS_INS5_IJS16_S1L_EEENS5_IJS1L_SC_EEEEEEENS4_39AutoVectorizingCopyWithAssumedAlignmentILi128EEENS4_14SM90_TMA_STOREES23_S25_S25_EEEvvEEEEvNT_6ParamsE,@"STO_CUDA_ENTRY STV_DEFAULT"
_ZN7cutlass13device_kernelINS_4gemm6kernel13GemmUniversalIN4cute5tupleIJiiiiEEENS1_10collective13CollectiveMmaINS1_35MainloopSm100TmaUmmaWarpSpecializedILi4ELi2ELi4ENS5_IJNS4_1CILi2EEENSA_ILi1EEESC_EEEEENS5_IJNSA_ILi256EEENSA_ILi128EEESG_EEENS_6half_tENS5_IJlSC_lEEESI_SJ_NS4_8TiledMMAINS4_8MMA_AtomIJNS4_26SM100_MMA_F16BF16_2x1SM_SSISI_SI_fLi256ELi128ELNS4_4UMMA5MajorE0ELSO_0ELNSN_7ScaleInE0ELSP_0EEEEEENS4_6LayoutINS5_IJSC_SC_SC_EEENS5_IJNSA_ILi0EEESU_SU_EEEEENS5_IJNS4_10UnderscoreESX_SX_EEEEENS4_18SM100_TMA_2SM_LOADENS4_14ComposedLayoutINS4_7SwizzleILi3ELi4ELi3EEENS4_18smem_ptr_flag_bitsILi16EEENSS_INS5_IJNSA_ILi8EEENSA_ILi64EEEEEENS5_IJS17_SC_EEEEEEEvNS4_8identityES10_S1B_vS1C_EENS_8epilogue10collective18CollectiveEpilogueINS1E_23Sm100TmaWarpSpecializedILi4ELi2ELi32ELb1ELb0EEEJNS5_IJSG_SG_SG_EEENS5_IJNSS_ISG_SC_EENSS_INSA_ILi32EEESC_EEEEESI_SJ_SI_SJ_NS1E_6fusion15FusionCallbacksIS1I_NS1O_17LinearCombinationISI_fSI_fLNS_15FloatRoundStyleE2EEES1J_S1N_JEEENS4_5SM1004TMEM4LOAD26SM100_TMEM_LOAD_32dp32b32xENS4_13SM90_TMA_LOADENS11_INS12_ILi2ELi4ELi3EEES15_NSS_INS5_IJS16_S1L_EEENS5_IJS1L_SC_EEEEEEENS4_39AutoVectorizingCopyWithAssumedAlignmentILi128EEENS4_14SM90_TMA_STOREES23_S25_S25_EEEvvEEEEvNT_6ParamsE:
[----:B------:R-:W1:Y:S01]  /*0000*/  LDC R1, c[0x0][0x37c] ;  /* 0x0000df00ff017b82 */ /* 0x000e620000000800 */
[----:B------:R-:W2:Y:S01]  /*0010*/  S2R R105, SR_TID.X ;  /* 0x0000000000697919 */ /* 0x000ea20000002100 */
[----:B------:R-:W3:Y:S06]  /*0020*/  LDCU.64 UR6, c[0x0][0x890] ;  /* 0x00011200ff0677ac */ /* 0x000eec0008000a00 */
[----:B------:R-:W4:Y:S01]  /*0030*/  S2UR UR37, SR_CgaCtaId ;  /* 0x00000000002579c3 */ /* 0x000f220000008800 */
[----:B------:R-:W-:Y:S02]  /*0040*/  PRMT R92, RZ, 0x7610, R92 ;  /* 0x00007610ff5c7816 */ /* 0x000fe4000000005c */
[----:B------:R-:W-:Y:S01]  /*0050*/  ELECT P1, URZ, PT ;  /* 0x0000000000ff782f */ /* 0x000fe20003820000 */
[----:B------:R-:W1:Y:S01]  /*0060*/  LDCU.64 UR46, c[0x0][0x358] ;  /* 0x00006b00ff2e77ac */ /* 0x000e620008000a00 */
[----:B---3--:R-:W-:-:S04]  /*0070*/  UISETP.NE.U32.AND UP0, UPT, UR6, URZ, UPT ;  /* 0x000000ff0600728c */ /* 0x008fc8000bf05070 */
[----:B------:R-:W-:Y:S02]  /*0080*/  UISETP.NE.AND.EX UP0, UPT, UR7, URZ, UPT, UP0 ;  /* 0x000000ff0700728c */ /* 0x000fe4000bf05300 */
[----:B----4-:R-:W-:Y:S02]  /*0090*/  ULOP3.LUT UR5, UR37, 0x1, URZ, 0xc0, !UPT ;  /* 0x0000000125057892 */ /* 0x010fe4000f8ec0ff */
[----:B------:R-:W-:Y:S01]  /*00a0*/  ULOP3.LUT UR4, UR37, 0x1, URZ, 0x3c, !UPT ;  /* 0x0000000125047892 */ /* 0x000fe2000f8e3cff */
[----:B--2---:R-:W-:-:S05]  /*00b0*/  SHF.R.U32.HI R96, RZ, 0x5, R105 ;  /* 0x00000005ff607819 */ /* 0x004fca0000011669 */
[----:B------:R-:W2:Y:S02]  /*00c0*/  SHFL.IDX PT, R0, R96, RZ, 0x1f ;  /* 0x00001fff60007589 */ /* 0x000ea400000e0000 */
[----:B--2---:R-:W-:Y:S01]  /*00d0*/  R2UR UR10, R0 ;  /* 0x00000000000a72ca */ /* 0x004fe200000e0000 */
[----:B-1----:R-:W-:-:S14]  /*00e0*/  BRA.U UP0, `(.L_x_0) ;  /* 0x00000001002c7547 */ /* 0x002fdc000b800000 */
[----:B------:R-:W1:Y:S02]  /*00f0*/  LDCU.64 UR8, c[0x0][0x888] ;  /* 0x00011100ff0877ac */ /* 0x000e640008000a00 */
[----:B-1----:R-:W-:-:S04]  /*0100*/  UISETP.NE.U32.AND UP0, UPT, UR8, URZ, UPT ;  /* 0x000000ff0800728c */ /* 0x002fc8000bf05070 */
[----:B------:R-:W-:-:S09]  /*0110*/  UISETP.NE.AND.EX UP0, UPT, UR9, URZ, UPT, UP0 ;  /* 0x000000ff0900728c */ /* 0x000fd2000bf05300 */
[----:B------:R-:W-:Y:S05]  /*0120*/  BRA.U !UP0, `(.L_x_1) ;  /* 0x0000000108107547 */ /* 0x000fea000b800000 */
[----:B------:R-:W1:Y:S02]  /*0130*/  LDC.64 R2, c[0x0][0x888] ;  /* 0x00022200ff027b82 */ /* 0x000e640000000a00 */
[----:B-1----:R1:W5:Y:S01]  /*0140*/  LDG.E R49, desc[UR46][R2.64] ;  /* 0x0000002e02317981 */ /* 0x002362000c1e1900 */
[----:B------:R-:W-:Y:S01]  /*0150*/  HFMA2 R92, -RZ, RZ, 0, 5.9604644775390625e-08 ;  /* 0x00000001ff5c7431 */ /* 0x000fe200000001ff */
[----:B------:R-:W-:Y:S05]  /*0160*/  BRA `(.L_x_0) ;  /* 0x00000000000c7947 */ /* 0x000fea0003800000 */
.L_x_1:
[----:B------:R-:W1:Y:S01]  /*0170*/  LDCU UR8, c[0x0][0x880] ;  /* 0x00011000ff0877ac */ /* 0x000e620008000800 */
[----:B------:R-:W-:Y:S01]  /*0180*/  HFMA2 R92, -RZ, RZ, 0, 5.9604644775390625e-08 ;  /* 0x00000001ff5c7431 */ /* 0x000fe200000001ff */
[----:B-1----:R-:W-:-:S07]  /*0190*/  MOV R49, UR8 ;  /* 0x0000000800317c02 */ /* 0x002fce0008000f00 */
.L_x_0:
[----:B------:R-:W2:Y:S02]  /*01a0*/  LDCU.64 UR8, c[0x0][0x8b0] ;  /* 0x00011600ff0877ac */ /* 0x000ea40008000a00 */
[----:B--2---:R-:W-:-:S04]  /*01b0*/  UISETP.NE.U32.AND UP0, UPT, UR8, URZ, UPT ;  /* 0x000000ff0800728c */ /* 0x004fc8000bf05070 */
[----:B------:R-:W-:-:S09]  /*01c0*/  UISETP.NE.AND.EX UP0, UPT, UR9, URZ, UPT, UP0 ;  /* 0x000000ff0900728c */ /* 0x000fd2000bf05300 */
[----:B------:R-:W-:Y:S05]  /*01d0*/  BRA.U UP0, `(.L_x_2) ;  /* 0x0000000100247547 */ /* 0x000fea000b800000 */
[----:B------:R-:W2:Y:S02]  /*01e0*/  LDCU.64 UR8, c[0x0][0x8a8] ;  /* 0x00011500ff0877ac */ /* 0x000ea40008000a00 */
[----:B--2---:R-:W-:-:S04]  /*01f0*/  UISETP.NE.U32.AND UP0, UPT, UR8, URZ, UPT ;  /* 0x000000ff0800728c */ /* 0x004fc8000bf05070 */
[----:B------:R-:W-:-:S09]  /*0200*/  UISETP.NE.AND.EX UP0, UPT, UR9, URZ, UPT, UP0 ;  /* 0x000000ff0900728c */ /* 0x000fd2000bf05300 */
[----:B------:R-:W-:Y:S05]  /*0210*/  BRA.U !UP0, `(.L_x_3) ;  /* 0x00000001080c7547 */ /* 0x000fea000b800000 */
[----:B-1----:R-:W1:Y:S02]  /*0220*/  LDC.64 R2, c[0x0][0x8a8] ;  /* 0x00022a00ff027b82 */ /* 0x002e640000000a00 */
[----:B-1----:R2:W5:Y:S01]  /*0230*/  LDG.E R47, desc[UR46][R2.64] ;  /* 0x0000002e022f7981 */ /* 0x002562000c1e1900 */
[----:B------:R-:W-:Y:S05]  /*0240*/  BRA `(.L_x_2) ;  /* 0x0000000000087947 */ /* 0x000fea0003800000 */
.L_x_3:
[----:B------:R-:W2:Y:S02]  /*0250*/  LDCU UR8, c[0x0][0x8a0] ;  /* 0x00011400ff0877ac */ /* 0x000ea40008000800 */
[----:B--2---:R-:W-:Y:S02]  /*0260*/  MOV R47, UR8 ;  /* 0x00000008002f7c02 */ /* 0x004fe40008000f00 */
.L_x_2:
[----:B------:R-:W-:Y:S01]  /*0270*/  IMAD.U32 R0, RZ, RZ, UR10 ;  /* 0x0000000aff007e24 */ /* 0x000fe2000f8e00ff */
[----:B------:R-:W-:Y:S04]  /*0280*/  BSSY.RECONVERGENT B0, `(.L_x_4) ;  /* 0x000000c000007945 */ /* 0x000fe80003800200 */
[C---:B------:R-:W-:Y:S02]  /*0290*/  ISETP.NE.OR P2, PT, R0.reuse, 0x1, !P1 ;  /* 0x000000010000780c */ /* 0x040fe40004f45670 */
[----:B------:R-:W-:-:S11]  /*02a0*/  ISETP.NE.OR P0, PT, R0, 0x3, !P1 ;  /* 0x000000030000780c */ /* 0x000fd60004f05670 */
[----:B------:R-:W-:Y:S05]  /*02b0*/  @P2 BRA `(.L_x_5) ;  /* 0x0000000000202947 */ /* 0x000fea0003800000 */
[----:B------:R-:W3:Y:S02]  /*02c0*/  LDCU.64 UR8, c[0x0][0x348] ;  /* 0x00006900ff0877ac */ /* 0x000ee40008000a00 */
[----:B---3--:R-:W-:Y:S02]  /*02d0*/  UIADD3 UR12, UP1, UPT, UR8, 0x80, URZ ;  /* 0x00000080080c7890 */ /* 0x008fe4000ff3e0ff */
[----:B------:R-:W-:Y:S02]  /*02e0*/  UIADD3 UR8, UP0, UPT, UR8, 0x180, URZ ;  /* 0x0000018008087890 */ /* 0x000fe4000ff1e0ff */
[----:B------:R-:W-:Y:S02]  /*02f0*/  UIADD3.X UR13, UPT, UPT, URZ, UR9, URZ, UP1, !UPT ;  /* 0x00000009ff0d7290 */ /* 0x000fe40008ffe4ff */
[----:B------:R-:W-:-:S07]  /*0300*/  UIADD3.X UR9, UPT, UPT, URZ, UR9, URZ, UP0, !UPT ;  /* 0x00000009ff097290 */ /* 0x000fce00087fe4ff */
[----:B------:R3:W-:Y:S02]  /*0310*/  UTMACCTL.PF [UR12] ;  /* 0x000000000c0079b9 */ /* 0x0007e40008040000 */
[----:B------:R3:W-:Y:S02]  /*0320*/  UTMACCTL.PF [UR8] ;  /* 0x00000000080079b9 */ /* 0x0007e40008040000 */
[----:B---3--:R-:W-:Y:S01]  /*0330*/  NOP ;  /* 0x0000000000007918 */ /* 0x008fe20000000000 */
.L_x_5:
[----:B------:R-:W-:Y:S05]  /*0340*/  BSYNC.RECONVERGENT B0 ;  /* 0x0000000000007941 */ /* 0x000fea0003800200 */
.L_x_4:
[----:B------:R-:W-:Y:S04]  /*0350*/  BSSY.RECONVERGENT B0, `(.L_x_6) ;  /* 0x000000a000007945 */ /* 0x000fe80003800200 */
        /* <DEDUP_REMOVED lines=9> */
.L_x_7:
[----:B------:R-:W-:Y:S05]  /*03f0*/  BSYNC.RECONVERGENT B0 ;  /* 0x0000000000007941 */ /* 0x000fea0003800200 */
.L_x_6:
[----:B------:R-:W3:Y:S01]  /*0400*/  LDCU.64 UR8, c[0x0][0x888] ;  /* 0x00011100ff0877ac */ /* 0x000ee20008000a00 */
[----:B------:R-:W-:Y:S02]  /*0410*/  UISETP.EQ.U32.AND UP1, UPT, UR6, URZ, UPT ;  /* 0x000000ff0600728c */ /* 0x000fe4000bf22070 */
[----:B------:R-:W-:Y:S02]  /*0420*/  UPLOP3.LUT UP5, UPT, UPT, UPT, UPT, 0x80, 0x8 ;  /* 0x000000000008789c */ /* 0x000fe40003faf070 */
[----:B---3--:R-:W-:-:S04]  /*0430*/  UISETP.NE.U32.AND UP0, UPT, UR8, URZ, UPT ;  /* 0x000000ff0800728c */ /* 0x008fc8000bf05070 */
[----:B------:R-:W-:-:S04]  /*0440*/  UISETP.NE.AND.EX UP0, UPT, UR9, URZ, UPT, UP0 ;  /* 0x000000ff0900728c */ /* 0x000fc8000bf05300 */
[----:B------:R-:W-:-:S04]  /*0450*/  UISETP.EQ.OR.EX UP2, UPT, UR7, URZ, !UP0, UP1 ;  /* 0x000000ff0700728c */ /* 0x000fc8000c742710 */
[----:B------:R-:W-:-:S05]  /*0460*/  UP2UR UR50, UPR, URZ, 0x4 ;  /* 0x00000004ff327883 */ /* 0x000fca0008000000 */
[----:B------:R-:W-:Y:S07]  /*0470*/  BRA.U !UP2, `(.L_x_8) ;  /* 0x000000010a207547 */ /* 0x000fee000b800000 */
[----:B------:R-:W-:Y:S01]  /*0480*/  UISETP.NE.U32.AND UP2, UPT, UR6, URZ, UPT ;  /* 0x000000ff0600728c */ /* 0x000fe2000bf45070 */
[----:B-----5:R-:W-:Y:S01]  /*0490*/  FSETP.NEU.AND P0, PT, R49, RZ, PT ;  /* 0x000000ff3100720b */ /* 0x020fe20003f0d000 */
[----:B------:R-:W-:Y:S02]  /*04a0*/  USEL UR6, URZ, 0xffffffff, UP0 ;  /* 0xffffffffff067887 */ /* 0x000fe40008000000 */
[----:B------:R-:W-:-:S10]  /*04b0*/  UISETP.NE.AND.EX UP2, UPT, UR7, URZ, UPT, UP2 ;  /* 0x000000ff0700728c */ /* 0x000fd4000bf45320 */
[----:B------:R-:W-:Y:S01]  /*04c0*/  VOTEU.ANY UP1, P0 ;  /* 0x0000000000ff7886 */ /* 0x000fe20000020100 */
[----:B------:R-:W-:-:S04]  /*04d0*/  @!UP2 USEL UR6, URZ, 0xffffffff, UP1 ;  /* 0xffffffffff06a887 */ /* 0x000fc80008800000 */
[----:B------:R-:W-:-:S04]  /*04e0*/  ULOP3.LUT UR6, UR6, 0x1, URZ, 0xc0, !UPT ;  /* 0x0000000106067892 */ /* 0x000fc8000f8ec0ff */
[----:B------:R-:W-:-:S11]  /*04f0*/  UISETP.NE.U32.AND UP5, UPT, UR6, 0x1, UPT ;  /* 0x000000010600788c */ /* 0x000fd6000bfa5070 */
.L_x_8:
[----:B------:R-:W3:Y:S01]  /*0500*/  SHFL.IDX PT, R0, R96, RZ, 0x1f ;  /* 0x00001fff60007589 */ /* 0x000ee200000e0000 */
[----:B------:R-:W-:-:S04]  /*0510*/  UISETP.NE.AND UP1, UPT, UR10, 0x2, UPT ;  /* 0x000000020a00788c */ /* 0x000fc8000bf25270 */
[----:B------:R-:W-:Y:S02]  /*0520*/  UISETP.EQ.AND UP2, UPT, UR5, URZ, !UP1 ;  /* 0x000000ff0500728c */ /* 0x000fe4000cf42270 */
[----:B------:R-:W-:-:S04]  /*0530*/  USEL UR7, URZ, 0x1, UP1 ;  /* 0x00000001ff077887 */ /* 0x000fc80008800000 */
[----:B------:R-:W-:Y:S02]  /*0540*/  PLOP3.LUT P5, PT, P1, PT, UP2, 0x80, 0x8 ;  /* 0x000000000008781c */ /* 0x000fe40000faf028 */
[----:B---3--:R-:W-:-:S13]  /*0550*/  ISETP.NE.AND P0, PT, R0, RZ, PT ;  /* 0x000000ff0000720c */ /* 0x008fda0003f05270 */
[----:B------:R-:W-:Y:S05]  /*0560*/  @P0 BRA `(.L_x_9) ;  /* 0x0000000000440947 */ /* 0x000fea0003800000 */
[----:B------:R-:W-:Y:S01]  /*0570*/  UMOV UR8, 0x400 ;  /* 0x0000040000087882 */ /* 0x000fe20000000000 */
[----:B------:R-:W-:Y:S01]  /*0580*/  UMOV UR6, 0x1 ;  /* 0x0000000100067882 */ /* 0x000fe20000000000 */
[----:B------:R-:W-:Y:S02]  /*0590*/  ULEA UR8, UR37, UR8, 0x18 ;  /* 0x0000000825087291 */ /* 0x000fe4000f8ec0ff */
[----:B------:R-:W-:-:S04]  /*05a0*/  UIADD3 UR12, UPT, UPT, -UR6, 0x100000, URZ ;  /* 0x00100000060c7890 */ /* 0x000fc8000fffe1ff */
[----:B------:R-:W-:Y:S02]  /*05b0*/  USHF.L.U32 UR13, UR12, 0xb, URZ ;  /* 0x0000000b0c0d7899 */ /* 0x000fe400080006ff */
[----:B------:R-:W-:Y:S01]  /*05c0*/  USHF.L.U32 UR12, UR12, 0x1, URZ ;  /* 0x000000010c0c7899 */ /* 0x000fe200080006ff */
[----:B------:R-:W-:Y:S01]  /*05d0*/  ELECT P0, URZ, PT ;  /* 0x0000000000ff782f */ /* 0x000fe20003800000 */
[----:B------:R-:W3:Y:S10]  /*05e0*/  FENCE.VIEW.ASYNC.S ;  /* 0x00000000000073c6 */ /* 0x000ef40000000000 */
[----:B---3--:R3:W4:Y:S01]  /*05f0*/  SYNCS.EXCH.64 URZ, [UR8], UR12 ;  /* 0x0000000c08ff75b2 */ /* 0x0087220008000100 */
[----:B------:R3:W1:Y:S01]  /*0600*/  SYNCS.EXCH.64 URZ, [UR8+0x20], UR12 ;  /* 0x0000200c08ff75b2 */ /* 0x0006620008000100 */
[----:B------:R3:W1:Y:S01]  /*0610*/  SYNCS.EXCH.64 URZ, [UR8+0x8], UR12 ;  /* 0x0000080c08ff75b2 */ /* 0x0006620008000100 */
[----:B------:R3:W1:Y:S01]  /*0620*/  SYNCS.EXCH.64 URZ, [UR8+0x28], UR12 ;  /* 0x0000280c08ff75b2 */ /* 0x0006620008000100 */
[----:B------:R3:W1:Y:S01]  /*0630*/  SYNCS.EXCH.64 URZ, [UR8+0x10], UR12 ;  /* 0x0000100c08ff75b2 */ /* 0x0006620008000100 */
[----:B------:R3:W1:Y:S01]  /*0640*/  SYNCS.EXCH.64 URZ, [UR8+0x30], UR12 ;  /* 0x0000300c08ff75b2 */ /* 0x0006620008000100 */
[----:B------:R3:W1:Y:S01]  /*0650*/  SYNCS.EXCH.64 URZ, [UR8+0x18], UR12 ;  /* 0x0000180c08ff75b2 */ /* 0x0006620008000100 */
[----:B------:R3:W1:Y:S01]  /*0660*/  SYNCS.EXCH.64 URZ, [UR8+0x38], UR12 ;  /* 0x0000380c08ff75b2 */ /* 0x0006620008000100 */
[----:B------:R-:W-:Y:S01]  /*0670*/  NOP ;  /* 0x0000000000007918 */ /* 0x000fe20000000000 */
.L_x_9:
[----:B------:R-:W2:Y:S01]  /*0680*/  SHFL.IDX PT, R0, R96, RZ, 0x1f ;  /* 0x00001fff60007589 */ /* 0x000ea200000e0000 */
[----:B------:R-:W-:Y:S01]  /*0690*/  NOP ;  /* 0x0000000000007918 */ /* 0x000fe20000000000 */
[----:B--2---:R-:W-:-:S13]  /*06a0*/  ISETP.NE.AND P0, PT, R0, 0x1, PT ;  /* 0x000000010000780c */ /* 0x004fda0003f05270 */
[----:B------:R-:W-:Y:S05]  /*06b0*/  @P0 BRA `(.L_x_10) ;  /* 0x0000000000540947 */ /* 0x000fea0003800000 */
[----:B------:R-:W-:Y:S01]  /*06c0*/  UMOV UR9, 0x400 ;  /* 0x0000040000097882 */ /* 0x000fe20000000000 */
[----:B---3--:R-:W-:Y:S01]  /*06d0*/  UMOV UR8, 0x20 ;  /* 0x0000002000087882 */ /* 0x008fe20000000000 */
[----:B------:R-:W-:Y:S01]  /*06e0*/  UMOV UR6, 0x80 ;  /* 0x0000008000067882 */ /* 0x000fe20000000000 */
[----:B------:R-:W-:Y:S02]  /*06f0*/  ULEA UR9, UR37, UR9, 0x18 ;  /* 0x0000000925097291 */ /* 0x000fe4000f8ec0ff */
[----:B------:R-:W-:-:S04]  /*0700*/  UIADD3 UR12, UPT, UPT, -UR8, 0x100000, URZ ;  /* 0x00100000080c7890 */ /* 0x000fc8000fffe1ff */
[----:B------:R-:W-:Y:S02]  /*0710*/  USHF.L.U32 UR13, UR12, 0xb, URZ ;  /* 0x0000000b0c0d7899 */ /* 0x000fe400080006ff */
[----:B------:R-:W-:Y:S02]  /*0720*/  USHF.L.U32 UR12, UR12, 0x1, URZ ;  /* 0x000000010c0c7899 */ /* 0x000fe400080006ff */
[----:B------:R-:W-:-:S04]  /*0730*/  UIADD3 UR14, UPT, UPT, -UR6, 0x100000, URZ ;  /* 0x00100000060e7890 */ /* 0x000fc8000fffe1ff */
[----:B------:R-:W-:Y:S02]  /*0740*/  USHF.L.U32 UR15, UR14, 0xb, URZ ;  /* 0x0000000b0e0f7899 */ /* 0x000fe400080006ff */
[----:B------:R-:W-:Y:S01]  /*0750*/  USHF.L.U32 UR14, UR14, 0x1, URZ ;  /* 0x000000010e0e7899 */ /* 0x000fe200080006ff */
[----:B------:R-:W-:Y:S01]  /*0760*/  ELECT P0, URZ, PT ;  /* 0x0000000000ff782f */ /* 0x000fe20003800000 */
[----:B------:R-:W2:Y:S02]  /*0770*/  FENCE.VIEW.ASYNC.S ;  /* 0x00000000000073c6 */ /* 0x000ea40000000000 */
[----:B--2---:R2:W3:Y:S08]  /*0780*/  SYNCS.EXCH.64 URZ, [UR9+0x40], UR12 ;  /* 0x0000400c09ff75b2 */ /* 0x0044f00008000100 */
        /* <DEDUP_REMOVED lines=8> */
.L_x_10:
[----:B------:R-:W4:Y:S01]  /*0810*/  SHFL.IDX PT, R0, R96, RZ, 0x1f ;  /* 0x00001fff60007589 */ /* 0x000f2200000e0000 */
[----:B------:R-:W-:Y:S01]  /*0820*/  NOP ;  /* 0x0000000000007918 */ /* 0x000fe20000000000 */
[----:B----4-:R-:W-:-:S13]  /*0830*/  ISETP.NE.AND P0, PT, R0, 0x3, PT ;  /* 0x000000030000780c */ /* 0x010fda0003f05270 */
[----:B------:R-:W-:Y:S05]  /*0840*/  @P0 BRA `(.L_x_11) ;  /* 0x00000000002c0947 */ /* 0x000fea0003800000 */
[----:B---3--:R-:W-:Y:S01]  /*0850*/  UMOV UR8, 0x400 ;  /* 0x0000040000087882 */ /* 0x008fe20000000000 */
[----:B------:R-:W-:Y:S01]  /*0860*/  UMOV UR6, 0x20 ;  /* 0x0000002000067882 */ /* 0x000fe20000000000 */
[----:B------:R-:W-:Y:S02]  /*0870*/  ULEA UR8, UR37, UR8, 0x18 ;  /* 0x0000000825087291 */ /* 0x000fe4000f8ec0ff */
[----:B--2---:R-:W-:-:S04]  /*0880*/  UIADD3 UR12, UPT, UPT, -UR6, 0x100000, URZ ;  /* 0x00100000060c7890 */ /* 0x004fc8000fffe1ff */
[----:B------:R-:W-:Y:S02]  /*0890*/  USHF.L.U32 UR13, UR12, 0xb, URZ ;  /* 0x0000000b0c0d7899 */ /* 0x000fe400080006ff */
[----:B------:R-:W-:Y:S01]  /*08a0*/  USHF.L.U32 UR12, UR12, 0x1, URZ ;  /* 0x000000010c0c7899 */ /* 0x000fe200080006ff */
[----:B------:R-:W-:Y:S01]  /*08b0*/  ELECT P0, URZ, PT ;  /* 0x0000000000ff782f */ /* 0x000fe20003800000 */
[----:B------:R-:W2:Y:S10]  /*08c0*/  FENCE.VIEW.ASYNC.S ;  /* 0x00000000000073c6 */ /* 0x000eb40000000000 */
[----:B--2---:R4:W2:Y:S01]  /*08d0*/  SYNCS.EXCH.64 URZ, [UR8+0x80], UR12 ;  /* 0x0000800c08ff75b2 */ /* 0x0048a20008000100 */
[----:B------:R4:W3:Y:S02]  /*08e0*/  SYNCS.EXCH.64 URZ, [UR8+0x88], UR12 ;  /* 0x0000880c08ff75b2 */ /* 0x0008e40008000100 */
[----:B----4-:R-:W-:Y:S01]  /*08f0*/  NOP ;  /* 0x0000000000007918 */ /* 0x010fe20000000000 */
.L_x_11:
[----:B------:R-:W4:Y:S01]  /*0900*/  SHFL.IDX PT, R0, R96, RZ, 0x1f ;  /* 0x00001fff60007589 */ /* 0x000f2200000e0000 */
[----:B------:R-:W-:Y:S01]  /*0910*/  NOP ;  /* 0x0000000000007918 */ /* 0x000fe20000000000 */
[----:B----4-:R-:W-:-:S13]  /*0920*/  ISETP.NE.AND P0, PT, R0, 0x4, PT ;  /* 0x000000040000780c */ /* 0x010fda0003f05270 */
[----:B------:R-:W-:Y:S05]  /*0930*/  @P0 BRA `(.L_x_12) ;  /* 0x0000000000480947 */ /* 0x000fea0003800000 */
[----:B--2---:R-:W-:Y:S01]  /*0940*/  UMOV UR9, 0x1e0 ;  /* 0x000001e000097882 */ /* 0x004fe20000000000 */
[----:B---3--:R-:W-:Y:S01]  /*0950*/  UMOV UR8, 0x400 ;  /* 0x0000040000087882 */ /* 0x008fe20000000000 */
[----:B------:R-:W-:Y:S01]  /*0960*/  USEL UR9, UR9, 0x1a0, UP5 ;  /* 0x000001a009097887 */ /* 0x000fe2000a800000 */
        /* <DEDUP_REMOVED lines=10> */
[----:B--2---:R4:W2:Y:S08]  /*0a10*/  SYNCS.EXCH.64 URZ, [UR8+0x90], UR12 ;  /* 0x0000900c08ff75b2 */ /* 0x0048b00008000100 */
[----:B------:R4:W3:Y:S01]  /*0a20*/  SYNCS.EXCH.64 URZ, [UR8+0xa0], UR14 ;  /* 0x0000a00e08ff75b2 */ /* 0x0008e20008000100 */
[----:B------:R4:W1:Y:S01]  /*0a30*/  SYNCS.EXCH.64 URZ, [UR8+0x98], UR12 ;  /* 0x0000980c08ff75b2 */ /* 0x0008620008000100 */
[----:B------:R4:W1:Y:S02]  /*0a40*/  SYNCS.EXCH.64 URZ, [UR8+0xa8], UR14 ;  /* 0x0000a80e08ff75b2 */ /* 0x0008640008000100 */
[----:B----4-:R-:W-:Y:S01]  /*0a50*/  NOP ;  /* 0x0000000000007918 */ /* 0x010fe20000000000 */
.L_x_12:
[----:B------:R-:W4:Y:S01]  /*0a60*/  SHFL.IDX PT, R0, R96, RZ, 0x1f ;  /* 0x00001fff60007589 */ /* 0x000f2200000e0000 */
[----:B------:R-:W-:Y:S01]  /*0a70*/  NOP ;  /* 0x0000000000007918 */ /* 0x000fe20000000000 */
[----:B----4-:R-:W-:-:S13]  /*0a80*/  ISETP.NE.AND P0, PT, R0, 0x5, PT ;  /* 0x000000050000780c */ /* 0x010fda0003f05270 */
[----:B------:R-:W-:Y:S05]  /*0a90*/  @P0 BRA `(.L_x_13) ;  /* 0x0000000000540947 */ /* 0x000fea0003800000 */
[----:B--2---:R-:W-:Y:S01]  /*0aa0*/  UMOV UR9, 0x400 ;  /* 0x0000040000097882 */ /* 0x004fe20000000000 */
        /* <DEDUP_REMOVED lines=14> */
[----:B------:R4:W1:Y:S01]  /*0b90*/  SYNCS.EXCH.64 URZ, [UR9+0xd8], UR14 ;  /* 0x0000d80e09ff75b2 */ /* 0x0008620008000100 */
[----:B------:R4:W1:Y:S01]  /*0ba0*/  SYNCS.EXCH.64 URZ, [UR9+0xc0], UR12 ;  /* 0x0000c00c09ff75b2 */ /* 0x0008620008000100 */
[----:B------:R4:W1:Y:S01]  /*0bb0*/  SYNCS.EXCH.64 URZ, [UR9+0xe0], UR14 ;  /* 0x0000e00e09ff75b2 */ /* 0x0008620008000100 */
[----:B------:R4:W1:Y:S01]  /*0bc0*/  SYNCS.EXCH.64 URZ, [UR9+0xc8], UR12 ;  /* 0x0000c80c09ff75b2 */ /* 0x0008620008000100 */
[----:B------:R4:W1:Y:S02]  /*0bd0*/  SYNCS.EXCH.64 URZ, [UR9+0xe8], UR14 ;  /* 0x0000e80e09ff75b2 */ /* 0x0008640008000100 */
[----:B----4-:R-:W-:Y:S01]  /*0be0*/  NOP ;  /* 0x0000000000007918 */ /* 0x010fe20000000000 */
.L_x_13:
[----:B------:R-:W4:Y:S01]  /*0bf0*/  SHFL.IDX PT, R0, R96, RZ, 0x1f ;  /* 0x00001fff60007589 */ /* 0x000f2200000e0000 */
[----:B------:R-:W-:Y:S01]  /*0c00*/  ISETP.NE.OR P1, PT, RZ, UR10, !P1 ;  /* 0x0000000aff007c0c */ /* 0x000fe2000cf25670 */
        /* <DEDUP_REMOVED lines=12> */
[----:B------:R4:W3:Y:S01]  /*0cd0*/  SYNCS.EXCH.64 URZ, [UR8+0x100], UR12 ;  /* 0x0001000c08ff75b2 */ /* 0x0008e20008000100 */
[----:B------:R4:W1:Y:S01]  /*0ce0*/  SYNCS.EXCH.64 URZ, [UR8+0xf8], UR12 ;  /* 0x0000f80c08ff75b2 */ /* 0x0008620008000100 */
[----:B------:R4:W1:Y:S02]  /*0cf0*/  SYNCS.EXCH.64 URZ, [UR8+0x108], UR12 ;  /* 0x0001080c08ff75b2 */ /* 0x0008640008000100 */
[----:B----4-:R-:W-:Y:S01]  /*0d00*/  NOP ;  /* 0x0000000000007918 */ /* 0x010fe20000000000 */
.L_x_14:
[----:B------:R-:W-:Y:S01]  /*0d10*/  VOTEU.ALL UP1, P1 ;  /* 0x0000000000ff7886 */ /* 0x000fe20000820000 */
[----:B---3--:R-:W3:Y:S01]  /*0d20*/  LDCU UR8, c[0x0][0x36c] ;  /* 0x00006d80ff0877ac */ /* 0x008ee20008000800 */
[----:B------:R-:W-:Y:S01]  /*0d30*/  NOP ;  /* 0x0000000000007918 */ /* 0x000fe20000000000 */
[----:B------:R-:W-:Y:S01]  /*0d40*/  LOP3.LUT R10, R105, 0x1f, RZ, 0xc0, !PT ;  /* 0x0000001f690a7812 */ /* 0x000fe200078ec0ff */
[----:B--2---:R-:W-:Y:S01]  /*0d50*/  UMOV UR12, 0x20 ;  /* 0x00000020000c7882 */ /* 0x004fe20000000000 */
[----:B------:R-:W-:Y:S01]  /*0d60*/  @!UP1 UMOV UR6, 0x400 ;  /* 0x0000040000069882 */ /* 0x000fe20000000000 */
[----:B------:R-:W-:-:S04]  /*0d70*/  @!UP1 UIADD3 UR12, UPT, UPT, -UR12, 0x100000, URZ ;  /* 0x001000000c0c9890 */ /* 0x000fc8000fffe1ff */
[----:B------:R-:W-:Y:S02]  /*0d80*/  @!UP1 USHF.L.U32 UR13, UR12, 0xb, URZ ;  /* 0x0000000b0c0d9899 */ /* 0x000fe400080006ff */
[----:B------:R-:W-:Y:S02]  /*0d90*/  @!UP1 USHF.L.U32 UR12, UR12, 0x1, URZ ;  /* 0x000000010c0c9899 */ /* 0x000fe400080006ff */
[----:B------:R-:W-:Y:S01]  /*0da0*/  @!UP1 ULEA UR6, UR37, UR6, 0x18 ;  /* 0x0000000625069291 */ /* 0x000fe2000f8ec0ff */
[----:B------:R-:W-:Y:S01]  /*0db0*/  VOTEU.ALL UP1, P1 ;  /* 0x0000000000ff7886 */ /* 0x000fe20000820000 */
[----:B------:R-:W-:Y:S01]  /*0dc0*/  UISETP.NE.AND UP4, UPT, UR10, URZ, UPT ;  /* 0x000000ff0a00728c */ /* 0x000fe2000bf85270 */
[----:B------:R-:W2:Y:S09]  /*0dd0*/  FENCE.VIEW.ASYNC.S ;  /* 0x00000000000073c6 */ /* 0x000eb20000000000 */
[----:B--2---:R2:W4:Y:S01]  /*0de0*/  @!UP1 SYNCS.EXCH.64 URZ, [UR6+0x110], UR12 ;  /* 0x0001100c06ff95b2 */ /* 0x0045220008000100 */
[----:B---3--:R-:W-:-:S09]  /*0df0*/  UISETP.EQ.U32.AND UP1, UPT, UR8, 0x1, UPT ;  /* 0x000000010800788c */ /* 0x008fd2000bf22070 */
[----:B------:R-:W-:Y:S05]  /*0e00*/  BRA.U !UP1, `(.L_x_15) ;  /* 0x0000000109087547 */ /* 0x000fea000b800000 */
[----:B-1--4-:R-:W-:Y:S01]  /*0e10*/  UCGABAR_ARV ;  /* 0x00000000000079c7 */ /* 0x012fe20008000000 */
[----:B------:R-:W-:Y:S05]  /*0e20*/  BRA `(.L_x_16) ;  /* 0x0000000000047947 */ /* 0x000fea0003800000 */
.L_x_15:
[----:B-1--4-:R-:W-:Y:S01]  /*0e30*/  NOP ;  /* 0x0000000000007918 */ /* 0x012fe20000000000 */
.L_x_16:
[----:B------:R-:W1:Y:S01]  /*0e40*/  S2R R15, SR_CTAID.Y ;  /* 0x00000000000f7919 */ /* 0x000e620000002600 */
[----:B------:R-:W-:-:S05]  /*0e50*/  CS2R.32 R91, SR_CgaSize ;  /* 0x00000000005b7805 */ /* 0x000fca0000008a00 */
[----:B------:R-:W-:-:S05]  /*0e60*/  IMAD R91, R91, -0xa0, RZ ;  /* 0xffffff605b5b7824 */ /* 0x000fca00078e02ff */
[----:B--2---:R-:W-:-:S14]  /*0e70*/  R2UR UR6, R91 ;  /* 0x000000005b0672ca */ /* 0x004fdc00000e0000 */
[----:B------:R-:W2:Y:S01]  /*0e80*/  LDCU UR6, c[0x0][UR6+0x2b4] ;  /* 0x00005680060677ac */ /* 0x000ea20008000800 */
[----:B------:R-:W-:-:S05]  /*0e90*/  CS2R.32 R0, SR_CgaSize ;  /* 0x0000000000007805 */ /* 0x000fca0000008a00 */
[----:B------:R-:W-:-:S06]  /*0ea0*/  IMAD R0, R0, -0xa0, RZ ;  /* 0xffffff6000007824 */ /* 0x000fcc00078e02ff */
[----:B------:R-:W3:Y:S01]  /*0eb0*/  LDC R0, c[0x0][R0+0x2a4] ;  /* 0x0000a90000007b82 */ /* 0x000ee20000000800 */
[----:B------:R-:W-:Y:S01]  /*0ec0*/  PRMT R8, RZ, 0x7610, R8 ;  /* 0x00007610ff087816 */ /* 0x000fe20000000008 */
[----:B------:R-:W4:Y:S01]  /*0ed0*/  S2R R9, SR_CTAID.X ;  /* 0x0000000000097919 */ /* 0x000f220000002500 */
[----:B------:R-:W-:-:S05]  /*0ee0*/  CS2R.32 R91, SR_CgaSize ;  /* 0x00000000005b7805 */ /* 0x000fca0000008a00 */
[----:B------:R-:W-:-:S05]  /*0ef0*/  IMAD R91, R91, -0xa0, RZ ;  /* 0xffffff605b5b7824 */ /* 0x000fca00078e02ff */
[----:B------:R-:W-:-:S14]  /*0f00*/  R2UR UR8, R91 ;  /* 0x000000005b0872ca */ /* 0x000fdc00000e0000 */
[----:B------:R-:W3:Y:S01]  /*0f10*/  LDCU UR8, c[0x0][UR8+0x2b0] ;  /* 0x00005600080877ac */ /* 0x000ee20008000800 */
[----:B------:R-:W-:Y:S01]  /*0f20*/  UISETP.NE.AND UP2, UPT, UR10, 0x2, UPT ;  /* 0x000000020a00788c */ /* 0x000fe2000bf45270 */
[----:B------:R-:W2:Y:S01]  /*0f30*/  LDC R11, c[0x0][0xb24] ;  /* 0x0002c900ff0b7b82 */ /* 0x000ea20000000800 */
[----:B------:R-:W-:-:S05]  /*0f40*/  CS2R.32 R2, SR_CgaSize ;  /* 0x0000000000027805 */ /* 0x000fca0000008a00 */
[----:B------:R-:W-:-:S06]  /*0f50*/  IMAD R2, R2, -0xa0, RZ ;  /* 0xffffff6002027824 */ /* 0x000fcc00078e02ff */
[----:B------:R-:W3:Y:S08]  /*0f60*/  LDC R2, c[0x0][R2+0x2a0] ;  /* 0x0000a80002027b82 */ /* 0x000ef00000000800 */
[----:B------:R-:W3:Y:S01]  /*0f70*/  LDC R40, c[0x0][0xb24] ;  /* 0x0002c900ff287b82 */ /* 0x000ee20000000800 */
[----:B-1----:R-:W-:-:S07]  /*0f80*/  I2FP.F32.U32 R90, R15 ;  /* 0x0000000f005a7245 */ /* 0x002fce0000201000 */
[----:B------:R-:W1:Y:S01]  /*0f90*/  S2UR UR36, SR_CTAID.Z ;  /* 0x00000000002479c3 */ /* 0x000e620000002700 */
[----:B--2---:R-:W-:Y:S01]  /*0fa0*/  ISETP.GE.AND P0, PT, R11, 0x1, PT ;  /* 0x000000010b00780c */ /* 0x004fe20003f06270 */
[----:B----4-:R-:W-:Y:S01]  /*0fb0*/  IMAD.MOV.U32 R14, RZ, RZ, R9 ;  /* 0x000000ffff0e7224 */ /* 0x010fe200078e0009 */
[----:B------:R-:W-:Y:S01]  /*0fc0*/  I2FP.F32.U32 R91, R9 ;  /* 0x00000009005b7245 */ /* 0x000fe20000201000 */
[----:B------:R-:W-:Y:S01]  /*0fd0*/  FMUL R90, R90, UR6 ;  /* 0x000000065a5a7c20 */ /* 0x000fe20008400000 */
[----:B------:R-:W2:Y:S03]  /*0fe0*/  LDCU UR6, c[0x0][0xb30] ;  /* 0x00016600ff0677ac */ /* 0x000ea60008000800 */
[----:B---3--:R-:W-:Y:S02]  /*0ff0*/  FMUL R91, R91, UR8 ;  /* 0x000000085b5b7c20 */ /* 0x008fe40008400000 */
[----:B------:R-:W3:Y:S08]  /*1000*/  F2I.U32.TRUNC.NTZ R90, R90 ;  /* 0x0000005a005a7305 */ /* 0x000ef0000020f000 */
[----:B------:R-:W4:Y:S01]  /*1010*/  F2I.U32.TRUNC.NTZ R91, R91 ;  /* 0x0000005b005b7305 */ /* 0x000f22000020f000 */
[----:B--2---:R-:W-:Y:S01]  /*1020*/  UISETP.NE.AND UP3, UPT, UR6, 0x1, UPT ;  /* 0x000000010600788c */ /* 0x004fe2000bf65270 */
[----:B---3--:R-:W-:-:S05]  /*1030*/  IADD3 R90, PT, PT, -R90, RZ, RZ ;  /* 0x000000ff5a5a7210 */ /* 0x008fca0007ffe1ff */
[----:B------:R-:W-:Y:S01]  /*1040*/  IMAD R90, R0, R90, R15 ;  /* 0x0000005a005a7224 */ /* 0x000fe200078e020f */
[----:B------:R-:W-:Y:S01]  /*1050*/  PRMT R0, RZ, 0x7610, R0 ;  /* 0x00007610ff007816 */ /* 0x000fe20000000000 */
[----:B----4-:R-:W-:-:S04]  /*1060*/  IMAD.MOV R91, RZ, RZ, -R91 ;  /* 0x000000ffff5b7224 */ /* 0x010fc800078e0a5b */
[----:B------:R-:W-:Y:S01]  /*1070*/  IMAD R91, R2, R91, R9 ;  /* 0x0000005b025b7224 */ /* 0x000fe200078e0209 */
[----:B-1----:R-:W-:Y:S06]  /*1080*/  BRA.U UP4, `(.L_x_17) ;  /* 0x0000000104247547 */ /* 0x002fec000b800000 */
[----:B------:R-:W-:Y:S01]  /*1090*/  ISETP.NE.AND P1, PT, R90, RZ, PT ;  /* 0x000000ff5a00720c */ /* 0x000fe20003f25270 */
[----:B------:R-:W-:Y:S01]  /*10a0*/  IMAD.MOV.U32 R0, RZ, RZ, 0x3 ;  /* 0x00000003ff007424 */ /* 0x000fe200078e00ff */
[C---:B------:R-:W-:Y:S02]  /*10b0*/  LOP3.LUT R2, R91.reuse, 0xfffffffe, RZ, 0xc0, !PT ;  /* 0xfffffffe5b027812 */ /* 0x040fe400078ec0ff */
[----:B------:R-:W-:Y:S02]  /*10c0*/  ISETP.LT.U32.OR P1, PT, R91, 0x2, !P1 ;  /* 0x000000025b00780c */ /* 0x000fe40004f21470 */
[----:B------:R-:W-:Y:S02]  /*10d0*/  SHF.L.U32 R0, R0, R2, RZ ;  /* 0x0000000200007219 */ /* 0x000fe400000006ff */
[----:B------:R-:W-:Y:S02]  /*10e0*/  SEL R4, RZ, 0x1, !P1 ;  /* 0x00000001ff047807 */ /* 0x000fe40004800000 */
[----:B------:R-:W-:-:S05]  /*10f0*/  SEL R3, RZ, 0x2, !P1 ;  /* 0x00000002ff037807 */ /* 0x000fca0004800000 */
[----:B------:R-:W-:-:S05]  /*1100*/  IMAD.IADD R3, R4, 0x1, R3 ;  /* 0x0000000104037824 */ /* 0x000fca00078e0203 */
[----:B------:R-:W-:Y:S02]  /*1110*/  PRMT R8, R3, 0x7610, R8 ;  /* 0x0000761003087816 */ /* 0x000fe40000000008 */
.L_x_17:
[----:B------:R-:W-:Y:S05]  /*1120*/  @!P0 BRA `(.L_x_18) ;  /* 0x0000000000b88947 */ /* 0x000fea0003800000 */
[----:B------:R-:W1:Y:S01]  /*1130*/  LDC.64 R4, c[0x0][0xb18] ;  /* 0x0002c600ff047b82 */ /* 0x000e620000000a00 */
[----:B------:R-:W-:-:S07]  /*1140*/  ISETP.NE.AND P0, PT, R11, 0x1, PT ;  /* 0x000000010b00780c */ /* 0x000fce0003f05270 */
[----:B------:R-:W2:Y:S08]  /*1150*/  LDC R14, c[0x0][0xb0c] ;  /* 0x0002c300ff0e7b82 */ /* 0x000eb00000000800 */
[----:B------:R-:W3:Y:S08]  /*1160*/  LDC R16, c[0x0][0x370] ;  /* 0x0000dc00ff107b82 */ /* 0x000ef00000000800 */
[----:B------:R-:W4:Y:S01]  /*1170*/  LDC R13, c[0x0][0x374] ;  /* 0x0000dd00ff0d7b82 */ /* 0x000f220000000800 */
[----:B-1----:R-:W-:-:S07]  /*1180*/  ISETP.NE.AND P1, PT, R4, 0x1, PT ;  /* 0x000000010400780c */ /* 0x002fce0003f25270 */
[----:B------:R-:W3:Y:S01]  /*1190*/  LDC.64 R6, c[0x0][0xb10] ;  /* 0x0002c400ff067b82 */ /* 0x000ee20000000a00 */
[----:B--2---:R-:W-:-:S07]  /*11a0*/  ISETP.NE.AND P2, PT, R14, 0x1, PT ;  /* 0x000000010e00780c */ /* 0x004fce0003f45270 */
[----:B------:R-:W1:Y:S08]  /*11b0*/  LDC R12, c[0x0][0xb20] ;  /* 0x0002c800ff0c7b82 */ /* 0x000e700000000800 */
[----:B------:R-:W2:Y:S01]  /*11c0*/  LDC.64 R2, c[0x0][0xb28] ;  /* 0x0002ca00ff027b82 */ /* 0x000ea20000000a00 */
[----:B----4-:R-:W-:-:S04]  /*11d0*/  IMAD.HI.U32 R17, R13, R5, RZ ;  /* 0x000000050d117227 */ /* 0x010fc800078e00ff */
[----:B------:R-:W-:-:S04]  /*11e0*/  IMAD.HI.U32 R5, R15, R5, RZ ;  /* 0x000000050f057227 */ /* 0x000fc800078e00ff */
[----:B---3--:R-:W-:-:S05]  /*11f0*/  IMAD.HI.U32 R18, R16, R6, RZ ;  /* 0x0000000610127227 */ /* 0x008fca00078e00ff */
[-C--:B------:R-:W-:Y:S01]  /*1200*/  @P2 SHF.R.U32.HI R16, RZ, R7.reuse, R18 ;  /* 0x00000007ff102219 */ /* 0x080fe20000011612 */
[----:B------:R-:W-:Y:S01]  /*1210*/  IMAD.HI.U32 R18, R9, R6, RZ ;  /* 0x0000000609127227 */ /* 0x000fe200078e00ff */
[-C--:B-1----:R-:W-:Y:S02]  /*1220*/  @P1 SHF.R.U32.HI R13, RZ, R12.reuse, R17 ;  /* 0x0000000cff0d1219 */ /* 0x082fe40000011611 */
[----:B------:R-:W-:Y:S02]  /*1230*/  SHF.R.U32.HI R5, RZ, R12, R5 ;  /* 0x0000000cff057219 */ /* 0x000fe40000011605 */
[----:B------:R-:W-:Y:S02]  /*1240*/  SHF.R.U32.HI R18, RZ, R7, R18 ;  /* 0x00000007ff127219 */ /* 0x000fe40000011612 */
[----:B------:R-:W-:Y:S01]  /*1250*/  SEL R5, R15, R5, !P1 ;  /* 0x000000050f057207 */ /* 0x000fe20004800000 */
[----:B--2---:R-:W-:Y:S01]  /*1260*/  IMAD.HI.U32 R17, R13, R2, RZ ;  /* 0x000000020d117227 */ /* 0x004fe200078e00ff */
[----:B------:R-:W-:-:S03]  /*1270*/  SEL R18, R9, R18, !P2 ;  /* 0x0000001209127207 */ /* 0x000fc60005000000 */
[----:B------:R-:W-:Y:S01]  /*1280*/  IMAD.HI.U32 R6, R16, R2, RZ ;  /* 0x0000000210067227 */ /* 0x000fe200078e00ff */
[----:B------:R-:W-:-:S04]  /*1290*/  @P0 SHF.R.U32.HI R13, RZ, R3, R17 ;  /* 0x00000003ff0d0219 */ /* 0x000fc80000011611 */
[----:B------:R-:W-:Y:S01]  /*12a0*/  @P0 SHF.R.U32.HI R16, RZ, R3, R6 ;  /* 0x00000003ff100219 */ /* 0x000fe20000011606 */
[----:B------:R-:W-:-:S04]  /*12b0*/  IMAD R13, R13, R11, RZ ;  /* 0x0000000b0d0d7224 */ /* 0x000fc800078e02ff */
[----:B------:R-:W-:Y:S01]  /*12c0*/  IMAD R6, R16, R11, RZ ;  /* 0x0000000b10067224 */ /* 0x000fe200078e02ff */
[----:B------:R-:W-:-:S04]  /*12d0*/  ISETP.GE.AND P1, PT, R5, R13, PT ;  /* 0x0000000d0500720c */ /* 0x000fc80003f26270 */
[----:B------:R-:W-:Y:S01]  /*12e0*/  ISETP.GE.OR P1, PT, R18, R6, P1 ;  /* 0x000000061200720c */ /* 0x000fe20000f26670 */
[----:B------:R-:W-:-:S05]  /*12f0*/  IMAD.HI.U32 R6, R5, R2, RZ ;  /* 0x0000000205067227 */ /* 0x000fca00078e00ff */
[----:B------:R-:W-:-:S04]  /*1300*/  SHF.R.U32.HI R6, RZ, R3, R6 ;  /* 0x00000003ff067219 */ /* 0x000fc80000011606 */
[----:B------:R-:W-:-:S03]  /*1310*/  SEL R6, R5, R6, !P0 ;  /* 0x0000000605067207 */ /* 0x000fc60004000000 */
[----:B------:R-:W-:Y:S01]  /*1320*/  @!P1 IMAD.HI.U32 R7, R18, R2, RZ ;  /* 0x0000000212079227 */ /* 0x000fe200078e00ff */
[----:B------:R-:W-:-:S04]  /*1330*/  IADD3 R2, PT, PT, -R6, RZ, RZ ;  /* 0x000000ff06027210 */ /* 0x000fc80007ffe1ff */
[----:B------:R-:W-:Y:S01]  /*1340*/  @!P1 SHF.R.U32.HI R3, RZ, R3, R7 ;  /* 0x00000003ff039219 */ /* 0x000fe20000011607 */
[----:B------:R-:W-:Y:S01]  /*1350*/  IMAD R2, R11, R2, R5 ;  /* 0x000000020b027224 */ /* 0x000fe200078e0205 */
[----:B------:R-:W-:Y:S02]  /*1360*/  IADD3 R7, PT, PT, -R5, RZ, RZ ;  /* 0x000000ff05077210 */ /* 0x000fe40007ffe1ff */
[----:B------:R-:W-:-:S03]  /*1370*/  @!P1 SEL R3, R18, R3, !P0 ;  /* 0x0000000312039207 */ /* 0x000fc60004000000 */
[----:B------:R-:W-:Y:S02]  /*1380*/  IMAD R7, R4, R7, R15 ;  /* 0x0000000704077224 */ /* 0x000fe400078e020f */
[--C-:B------:R-:W-:Y:S02]  /*1390*/  @!P1 IMAD.IADD R6, R6, 0x1, -R3.reuse ;  /* 0x0000000106069824 */ /* 0x100fe400078e0a03 */
[----:B------:R-:W-:Y:S01]  /*13a0*/  @!P1 IMAD R3, R2, R16, R3 ;  /* 0x0000001002039224 */ /* 0x000fe200078e0203 */
[----:B------:R-:W-:Y:S01]  /*13b0*/  IADD3 R2, PT, PT, -R18, RZ, RZ ;  /* 0x000000ff12027210 */ /* 0x000fe20007ffe1ff */
[----:B------:R-:W-:Y:S02]  /*13c0*/  @!P1 IMAD R5, R6, R11, R18 ;  /* 0x0000000b06059224 */ /* 0x000fe400078e0212 */
[----:B------:R-:W-:Y:S02]  /*13d0*/  @!P1 IMAD.MOV.U32 R18, RZ, RZ, R3 ;  /* 0x000000ffff129224 */ /* 0x000fe400078e0003 */
[----:B------:R-:W-:-:S02]  /*13e0*/  IMAD R2, R14, R2, R9 ;  /* 0x000000020e027224 */ /* 0x000fc400078e0209 */
[----:B------:R-:W-:Y:S02]  /*13f0*/  IMAD R15, R5, R4, R7 ;  /* 0x00000004050f7224 */ /* 0x000fe400078e0207 */
[----:B------:R-:W-:Y:S02]  /*1400*/  IMAD R14, R18, R14, R2 ;  /* 0x0000000e120e7224 */ /* 0x000fe400078e0202 */
.L_x_18:
[----:B------:R-:W-:Y:S05]  /*1410*/  BRA.U UP3, `(.L_x_19) ;  /* 0x0000000103407547 */ /* 0x000fea000b800000 */
[----:B------:R-:W1:Y:S08]  /*1420*/  LDC.64 R4, c[0x0][0xb10] ;  /* 0x0002c400ff047b82 */ /* 0x000e700000000a00 */
[----:B------:R-:W2:Y:S08]  /*1430*/  LDC.64 R2, c[0x0][0xb18] ;  /* 0x0002c600ff027b82 */ /* 0x000eb00000000a00 */
[----:B------:R-:W3:Y:S08]  /*1440*/  LDC R6, c[0x0][0xb20] ;  /* 0x0002c800ff067b82 */ /* 0x000ef00000000800 */
[----:B------:R-:W4:Y:S01]  /*1450*/  LDC R7, c[0x0][0xb0c] ;  /* 0x0002c300ff077b82 */ /* 0x000f220000000800 */
[----:B-1----:R-:W-:-:S05]  /*1460*/  IMAD.HI.U32 R4, R14, R4, RZ ;  /* 0x000000040e047227 */ /* 0x002fca00078e00ff */
[----:B------:R-:W-:Y:S01]  /*1470*/  SHF.R.U32.HI R4, RZ, R5, R4 ;  /* 0x00000005ff047219 */ /* 0x000fe20000011604 */
[----:B--2---:R-:W-:Y:S01]  /*1480*/  IMAD.HI.U32 R3, R15, R3, RZ ;  /* 0x000000030f037227 */ /* 0x004fe200078e00ff */
[----:B------:R-:W-:-:S04]  /*1490*/  ISETP.NE.AND P0, PT, R2, 0x1, PT ;  /* 0x000000010200780c */ /* 0x000fc80003f05270 */
[----:B---3--:R-:W-:-:S04]  /*14a0*/  SHF.R.U32.HI R3, RZ, R6, R3 ;  /* 0x00000006ff037219 */ /* 0x008fc80000011603 */
[----:B------:R-:W-:Y:S02]  /*14b0*/  SEL R3, R15, R3, !P0 ;  /* 0x000000030f037207 */ /* 0x000fe40004000000 */
[----:B----4-:R-:W-:-:S04]  /*14c0*/  ISETP.NE.AND P1, PT, R7, 0x1, PT ;  /* 0x000000010700780c */ /* 0x010fc80003f25270 */
[----:B------:R-:W-:-:S05]  /*14d0*/  SEL R5, R14, R4, !P1 ;  /* 0x000000040e057207 */ /* 0x000fca0004800000 */
[----:B------:R-:W-:Y:S02]  /*14e0*/  IMAD.IADD R4, R3, 0x1, -R5 ;  /* 0x0000000103047824 */ /* 0x000fe400078e0a05 */
[----:B------:R-:W-:Y:S02]  /*14f0*/  IMAD.IADD R3, R5, 0x1, -R3 ;  /* 0x0000000105037824 */ /* 0x000fe400078e0a03 */
[----:B------:R-:W-:Y:S02]  /*1500*/  IMAD R14, R4, R7, R14 ;  /* 0x00000007040e7224 */ /* 0x000fe400078e020e */
[----:B------:R-:W-:Y:S02]  /*1510*/  IMAD R15, R3, R2, R15 ;  /* 0x00000002030f7224 */ /* 0x000fe400078e020f */
.L_x_19:
[----:B------:R-:W-:Y:S05]  /*1520*/  BRA.U !UP1, `(.L_x_20) ;  /* 0x00000001090c7547 */ /* 0x000fea000b800000 */
[----:B------:R-:W-:Y:S01]  /*1530*/  UCGABAR_WAIT ;  /* 0x0000000000007dc7 */ /* 0x000fe20008000000 */
[----:B------:R-:W-:Y:S01]  /*1540*/  CCTL.IVALL ;  /* 0x00000000ff00798f */ /* 0x000fe20002000000 */
[----:B------:R-:W-:Y:S05]  /*1550*/  BRA `(.L_x_21) ;  /* 0x0000000000047947 */ /* 0x000fea0003800000 */
.L_x_20:
[----:B------:R-:W-:Y:S06]  /*1560*/  BAR.SYNC.DEFER_BLOCKING 0x0 ;  /* 0x0000000000007b1d */ /* 0x000fec0000010000 */
.L_x_21:
[----:B------:R-:W-:Y:S05]  /*1570*/  BRA.U UP2, `(.L_x_22) ;  /* 0x00000015020c7547 */ /* 0x000fea000b800000 */
[----:B------:R-:W1:Y:S01]  /*1580*/  LDCU UR15, c[0x0][0x38c] ;  /* 0x00007180ff0f77ac */ /* 0x000e620008000800 */
[----:B------:R-:W2:Y:S01]  /*1590*/  LDC R8, c[0x0][0x370] ;  /* 0x0000dc00ff087b82 */ /* 0x000ea20000000800 */
[C---:B------:R-:W-:Y:S01]  /*15a0*/  IMAD.SHL.U32 R19, R9.reuse, 0x40, RZ ;  /* 0x0000004009137824 */ /* 0x040fe200078e00ff */
[----:B------:R-:W-:Y:S01]  /*15b0*/  PLOP3.LUT P1, PT, PT, PT, UP5, 0x80, 0x8 ;  /* 0x000000000008781c */ /* 0x000fe20003f2f058 */
[----:B------:R-:W-:Y:S01]  /*15c0*/  UISETP.NE.AND UP1, UPT, UR10, URZ, UPT ;  /* 0x000000ff0a00728c */ /* 0x000fe2000bf25270 */
[----:B------:R-:W-:Y:S01]  /*15d0*/  ISETP.NE.AND P4, PT, R10, RZ, P5 ;  /* 0x000000ff0a00720c */ /* 0x000fe20002f85270 */
[----:B------:R-:W-:Y:S01]  /*15e0*/  IMAD.SHL.U32 R18, R9, 0x80, RZ ;  /* 0x0000008009127824 */ /* 0x000fe200078e00ff */
[----:B------:R-:W-:Y:S01]  /*15f0*/  PLOP3.LUT P1, PT, P1, PT, PT, 0x8, 0x80 ;  /* 0x000000000080781c */ /* 0x000fe20000f2e170 */
[----:B------:R-:W-:Y:S01]  /*1600*/  IMAD.MOV.U32 R17, RZ, RZ, 0x1 ;  /* 0x00000001ff117424 */ /* 0x000fe200078e00ff */
[----:B------:R-:W3:Y:S01]  /*1610*/  LDC R0, c[0x0][0x374] ;  /* 0x0000dd00ff007b82 */ /* 0x000ee20000000800 */
[----:B------:R-:W-:Y:S01]  /*1620*/  IMAD.MOV.U32 R16, RZ, RZ, RZ ;  /* 0x000000ffff107224 */ /* 0x000fe200078e00ff */
[----:B------:R-:W-:Y:S01]  /*1630*/  CS2R R12, SRZ ;  /* 0x00000000000c7805 */ /* 0x000fe2000001ff00 */
[----:B------:R-:W-:Y:S01]  /*1640*/  IMAD.MOV.U32 R11, RZ, RZ, 0x1 ;  /* 0x00000001ff0b7424 */ /* 0x000fe200078e00ff */
[----:B------:R-:W-:Y:S01]  /*1650*/  LOP3.LUT R19, R19, 0x40, RZ, 0xc0, !PT ;  /* 0x0000004013137812 */ /* 0x000fe200078ec0ff */
[----:B------:R-:W4:Y:S01]  /*1660*/  LDCU.64 UR30, c[0x0][0x348] ;  /* 0x00006900ff1e77ac */ /* 0x000f220008000a00 */
[----:B-1----:R-:W-:-:S02]  /*1670*/  UIADD3 UR4, UPT, UPT, UR15, 0x7f, URZ ;  /* 0x0000007f0f047890 */ /* 0x002fc4000fffe0ff */
[----:B------:R-:W-:Y:S02]  /*1680*/  USEL UR7, UR7, 0x2, UP1 ;  /* 0x0000000207077887 */ /* 0x000fe40008800000 */
[----:B------:R-:W-:Y:S01]  /*1690*/  USHF.R.S32.HI UR22, URZ, 0x1f, UR4 ;  /* 0x0000001fff167899 */ /* 0x000fe20008011404 */
[----:B------:R-:W-:-:S03]  /*16a0*/  UMOV UR13, URZ ;  /* 0x000000ff000d7c82 */ /* 0x000fc60008000000 */
[----:B------:R-:W-:Y:S02]  /*16b0*/  ULEA.HI UR22, UR22, UR4, URZ, 0x7 ;  /* 0x0000000416167291 */ /* 0x000fe4000f8f38ff */
[----:B------:R-:W-:Y:S02]  /*16c0*/  UIADD3 UR4, UPT, UPT, UR15, -0x1, URZ ;  /* 0xffffffff0f047890 */ /* 0x000fe4000fffe0ff */
[----:B------:R-:W-:Y:S02]  /*16d0*/  USHF.R.S32.HI UR22, URZ, 0x7, UR22 ;  /* 0x00000007ff167899 */ /* 0x000fe40008011416 */
[----:B------:R-:W-:Y:S02]  /*16e0*/  UISETP.GE.U32.AND UP2, UPT, UR4, -0xff, UPT ;  /* 0xffffff010400788c */ /* 0x000fe4000bf46070 */
[----:B------:R-:W-:Y:S02]  /*16f0*/  UISETP.LT.U32.AND UP0, UPT, UR22, 0x4, UPT ;  /* 0x000000041600788c */ /* 0x000fe4000bf01070 */
[----:B------:R-:W-:-:S02]  /*1700*/  UIADD3 UR15, UPT, UPT, UR15, 0xfe, URZ ;  /* 0x000000fe0f0f7890 */ /* 0x000fc4000fffe0ff */
[----:B------:R-:W-:-:S04]  /*1710*/  USEL UR21, UR22, 0x4, UP0 ;  /* 0x0000000416157887 */ /* 0x000fc80008000000 */
[----:B------:R-:W-:Y:S02]  /*1720*/  UIADD3 UR6, UPT, UPT, UR21, -0x1, URZ ;  /* 0xffffffff15067890 */ /* 0x000fe4000fffe0ff */
[----:B------:R-:W-:Y:S02]  /*1730*/  @UP2 UIADD3 UR6, UPT, UPT, UR21, URZ, URZ ;  /* 0x000000ff15062290 */ /* 0x000fe4000fffe0ff */
[----:B------:R-:W-:Y:S02]  /*1740*/  UIADD3 UR14, UPT, UPT, UR22, -UR21, URZ ;  /* 0x80000015160e7290 */ /* 0x000fe4000fffe0ff */
[----:B------:R-:W-:Y:S02]  /*1750*/  UIADD3 UR5, UPT, UPT, UR6, 0x1, URZ ;  /* 0x0000000106057890 */ /* 0x000fe4000fffe0ff */
[----:B--2-4-:R-:W-:-:S12]  /*1760*/  UIADD3 UR6, UPT, UPT, -UR6, URZ, URZ ;  /* 0x000000ff06067290 */ /* 0x014fd8000fffe1ff */
.L_x_42:
[----:B------:R-:W-:Y:S01]  /*1770*/  UISETP.NE.AND UP0, UPT, UR37, URZ, UPT ;  /* 0x000000ff2500728c */ /* 0x000fe2000bf05270 */
[----:B------:R-:W1:Y:S08]  /*1780*/  S2UR UR37, SR_CgaCtaId ;  /* 0x00000000002579c3 */ /* 0x000e700000008800 */
[----:B------:R-:W-:Y:S05]  /*1790*/  BRA.U UP0, `(.L_x_23) ;  /* 0x0000000100347547 */ /* 0x000fea000b800000 */
[----:B------:R-:W2:Y:S01]  /*17a0*/  S2R R2, SR_CgaCtaId ;  /* 0x0000000000027919 */ /* 0x000ea20000008800 */
[----:B------:R-:W-:-:S04]  /*17b0*/  MOV R3, 0x400 ;  /* 0x0000040000037802 */ /* 0x000fc80000000f00 */
[----:B--2---:R-:W-:Y:S02]  /*17c0*/  LEA R2, R2, R3, 0x18 ;  /* 0x0000000302027211 */ /* 0x004fe400078ec0ff */
[----:B------:R-:W-:-:S03]  /*17d0*/  SHF.L.U32 R3, R11, 0x1f, RZ ;  /* 0x0000001f0b037819 */ /* 0x000fc600000006ff */
[----:B------:R-:W-:-:S04]  /*17e0*/  IMAD R2, R12, 0x8, R2 ;  /* 0x000000080c027824 */ /* 0x000fc800078e0202 */
[----:B------:R-:W2:Y:S02]  /*17f0*/  SYNCS.PHASECHK.TRANS64.TRYWAIT P0, [R2+URZ+0x100], R3 ;  /* 0x00010003020075a7 */ /* 0x000ea400080011ff */
[----:B--2---:R-:W-:Y:S05]  /*1800*/  @!P0 BRA `(.L_x_24) ;  /* 0x0000007c00dc8947 */ /* 0x004fea0003800000 */
.L_x_149:
[----:B------:R-:W-:Y:S01]  /*1810*/  VIADD R12, R12, 0x1 ;  /* 0x000000010c0c7836 */ /* 0x000fe20000000000 */
[----:B------:R2:W-:Y:S04]  /*1820*/  SYNCS.ARRIVE.TRANS64.A1T0 RZ, [R2+URZ+0xf0], RZ ;  /* 0x0000f0ff02ff79a7 */ /* 0x0005e800081000ff */
[----:B------:R-:W-:-:S04]  /*1830*/  ISETP.NE.AND P0, PT, R12, 0x2, PT ;  /* 0x000000020c00780c */ /* 0x000fc80003f05270 */
[----:B------:R-:W-:Y:S02]  /*1840*/  SEL R12, R12, RZ, P0 ;  /* 0x000000ff0c0c7207 */ /* 0x000fe40000000000 */
[----:B--2---:R-:W-:-:S04]  /*1850*/  SEL R2, RZ, 0x1, P0 ;  /* 0x00000001ff027807 */ /* 0x004fc80000000000 */
[----:B------:R-:W-:-:S07]  /*1860*/  LOP3.LUT R11, R11, R2, RZ, 0x3c, !PT ;  /* 0x000000020b0b7212 */ /* 0x000fce00078e3cff */
.L_x_23:
[----:B------:R-:W-:Y:S01]  /*1870*/  UMOV UR4, 0x400 ;  /* 0x0000040000047882 */ /* 0x000fe20000000000 */
[----:B------:R-:W-:Y:S01]  /*1880*/  SHF.L.U32 R2, R17, 0x1f, RZ ;  /* 0x0000001f11027819 */ /* 0x000fe200000006ff */
[----:B-1----:R-:W-:Y:S01]  /*1890*/  ULEA UR4, UR37, UR4, 0x18 ;  /* 0x0000000425047291 */ /* 0x002fe2000f8ec0ff */
[----:B------:R-:W-:Y:S01]  /*18a0*/  R2UR UR35, R18 ;  /* 0x00000000122372ca */ /* 0x000fe200000e0000 */
[----:B------:R-:W-:Y:S01]  /*18b0*/  UISETP.GE.U32.AND UP0, UPT, UR15, 0xff, UPT ;  /* 0x000000ff0f00788c */ /* 0x000fe2000bf06070 */
[----:B------:R-:W-:Y:S01]  /*18c0*/  R2UR UR19, R19 ;  /* 0x00000000131372ca */ /* 0x000fe200000e0000 */
[----:B------:R-:W-:Y:S01]  /*18d0*/  ULEA UR8, UR13, UR4, 0x3 ;  /* 0x000000040d087291 */ /* 0x000fe2000f8e18ff */
[----:B------:R-:W-:-:S08]  /*18e0*/  UMOV UR23, URZ ;  /* 0x000000ff00177c82 */ /* 0x000fd00008000000 */
[----:B------:R1:W2:Y:S01]  /*18f0*/  SYNCS.PHASECHK.TRANS64.TRYWAIT P0, [UR8+0x20], R2 ;  /* 0x00002002ff0075a7 */ /* 0x0002a20008001108 */
[----:B------:R-:W-:-:S13]  /*1900*/  R2UR UR8, R15 ;  /* 0x000000000f0872ca */ /* 0x000fda00000e0000 */
[----:B------:R-:W-:Y:S01]  /*1910*/  ULEA UR19, UR8, UR19, 0x7 ;  /* 0x0000001308137291 */ /* 0x000fe2000f8e38ff */
[----:B-1----:R-:W-:-:S05]  /*1920*/  LEA.HI R2, R14, R14, RZ, 0x1 ;  /* 0x0000000e0e027211 */ /* 0x002fca00078f08ff */
[----:B------:R-:W-:-:S05]  /*1930*/  IMAD.SHL.U32 R2, R2, 0x80, RZ ;  /* 0x0000008002027824 */ /* 0x000fca00078e00ff */
[----:B------:R-:W-:-:S04]  /*1940*/  LOP3.LUT R2, R2, 0xffffff00, RZ, 0xc0, !PT ;  /* 0xffffff0002027812 */ /* 0x000fc800078ec0ff */
[----:B------:R-:W-:-:S13]  /*1950*/  R2UR UR9, R2 ;  /* 0x00000000020972ca */ /* 0x000fda00000e0000 */
[----:B------:R-:W-:Y:S01]  /*1960*/  ULOP3.LUT UR35, UR9, 0x80, UR35, 0xf8, !UPT ;  /* 0x0000008009237892 */ /* 0x000fe2000f8ef823 */
[----:B------:R-:W-:Y:S11]  /*1970*/  BRA.U !UP0, `(.L_x_25) ;  /* 0x0000000108f07547 */ /* 0x000ff6000b800000 */
[----:B------:R-:W-:Y:S01]  /*1980*/  UMOV UR29, UR6 ;  /* 0x00000006001d7c82 */ /* 0x000fe20008000000 */
[----:B------:R-:W-:Y:S01]  /*1990*/  UMOV UR44, UR13 ;  /* 0x0000000d002c7c82 */ /* 0x000fe20008000000 */
[----:B------:R-:W-:-:S05]  /*19a0*/  UMOV UR26, 0x40 ;  /* 0x00000040001a7882 */ /* 0x000fca0000000000 */
.L_x_31:
[----:B------:R-:W-:Y:S01]  /*19b0*/  ULEA UR33, UR44, UR4, 0x3 ;  /* 0x000000042c217291 */ /* 0x000fe2000f8e18ff */
[----:B------:R-:W-:Y:S01]  /*19c0*/  @P5 MOV R3, 0x18000 ;  /* 0x0001800000035802 */ /* 0x000fe20000000f00 */
[----:B--2-4-:R-:W-:Y:S10]  /*19d0*/  @P0 BRA `(.L_x_26) ;  /* 0x00000000000c0947 */ /* 0x014ff40003800000 */
[----:B------:R-:W-:-:S04]  /*19e0*/  SHF.L.U32 R4, R17, 0x1f, RZ ;  /* 0x0000001f11047819 */ /* 0x000fc800000006ff */
[----:B------:R-:W1:Y:S02]  /*19f0*/  SYNCS.PHASECHK.TRANS64.TRYWAIT P0, [UR33+0x20], R4 ;  /* 0x00002004ff0075a7 */ /* 0x000e640008001121 */
[----:B-1----:R-:W-:Y:S05]  /*1a00*/  @!P0 BRA `(.L_x_27) ;  /* 0x0000007c00708947 */ /* 0x002fea0003800000 */
.L_x_26:
[----:B------:R2:W-:Y:S01]  /*1a10*/  @P5 SYNCS.ARRIVE.TRANS64 RZ, [UR33], R3 ;  /* 0x00000003ffff59a7 */ /* 0x0005e20008000021 */
[----:B------:R-:W-:Y:S02]  /*1a20*/  ULOP3.LUT UR8, UR7, 0x2, URZ, 0xfc, !UPT ;  /* 0x0000000207087892 */ /* 0x000fe4000f8efcff */
[----:B------:R-:W-:Y:S02]  /*1a30*/  UIADD3 UR29, UPT, UPT, UR29, 0x1, URZ ;  /* 0x000000011d1d7890 */ /* 0x000fe4000fffe0ff */
[----:B------:R-:W-:Y:S02]  /*1a40*/  UISETP.NE.AND UP0, UPT, UR8, 0x2, UPT ;  /* 0x000000020800788c */ /* 0x000fe4000bf05270 */
[----:B------:R-:W-:-:S07]  /*1a50*/  UISETP.NE.AND UP2, UPT, UR29, 0x1, UPT ;  /* 0x000000011d00788c */ /* 0x000fce000bf45270 */
[----:B------:R-:W-:Y:S05]  /*1a60*/  BRA.U UP0, `(.L_x_28) ;  /* 0x0000000100047547 */ /* 0x000fea000b800000 */
[----:B------:R-:W-:Y:S05]  /*1a70*/  BPT.TRAP 0x1 ;  /* 0x000000040000795c */ /* 0x000fea0000300000 */
.L_x_28:
[----:B------:R-:W-:Y:S04]  /*1a80*/  BSSY.RECONVERGENT B0, `(.L_x_29) ;  /* 0x0000003000007945 */ /* 0x000fe80003800200 */
[----:B------:R-:W-:Y:S05]  /*1a90*/  @!P4 BRA `(.L_x_30) ;  /* 0x000000000004c947 */ /* 0x000fea0003800000 */
[----:B------:R-:W-:Y:S05]  /*1aa0*/  BPT.TRAP 0x1 ;  /* 0x000000040000795c */ /* 0x000fea0000300000 */
.L_x_30:
[----:B------:R-:W-:Y:S05]  /*1ab0*/  BSYNC.RECONVERGENT B0 ;  /* 0x0000000000007941 */ /* 0x000fea0003800200 */
.L_x_29:
[----:B------:R-:W-:Y:S02]  /*1ac0*/  UIADD3 UR13, UPT, UPT, UR44, 0x1, URZ ;  /* 0x000000012c0d7890 */ /* 0x000fe4000fffe0ff */
[----:B------:R-:W-:Y:S02]  /*1ad0*/  ULEA UR24, UR44, UR4, 0xf ;  /* 0x000000042c187291 */ /* 0x000fe4000f8e78ff */
[----:B------:R-:W-:Y:S02]  /*1ae0*/  UISETP.NE.AND UP0, UPT, UR13, 0x4, UPT ;  /* 0x000000040d00788c */ /* 0x000fe4000bf05270 */
[----:B------:R-:W-:Y:S02]  /*1af0*/  UIADD3 UR42, UP1, UPT, UR30, 0x80, URZ ;  /* 0x000000801e2a7890 */ /* 0x000fe4000ff3e0ff */
[----:B------:R-:W-:Y:S02]  /*1b00*/  USEL UR9, URZ, 0x1, UP0 ;  /* 0x00000001ff097887 */ /* 0x000fe40008000000 */
[----:B------:R-:W-:-:S02]  /*1b10*/  USEL UR13, UR13, URZ, UP0 ;  /* 0x000000ff0d0d7287 */ /* 0x000fc40008000000 */
[----:B------:R-:W-:Y:S02]  /*1b20*/  UIADD3 UR40, UP0, UPT, UR30, 0x180, URZ ;  /* 0x000001801e287890 */ /* 0x000fe4000ff1e0ff */
[----:B------:R-:W-:Y:S01]  /*1b30*/  ULEA UR8, UR13, UR4, 0x3 ;  /* 0x000000040d087291 */ /* 0x000fe2000f8e18ff */
[----:B------:R-:W-:Y:S01]  /*1b40*/  LOP3.LUT R17, R17, UR9, RZ, 0x3c, !PT ;  /* 0x0000000911117c12 */ /* 0x000fe2000f8e3cff */
[----:B------:R-:W-:Y:S02]  /*1b50*/  UIADD3 UR34, UPT, UPT, UR26, -0x40, URZ ;  /* 0xffffffc01a227890 */ /* 0x000fe4000fffe0ff */
[----:B------:R-:W-:Y:S01]  /*1b60*/  ULOP3.LUT UR33, UR33, 0xfefffff8, URZ, 0xc0, !UPT ;  /* 0xfefffff821217892 */ /* 0x000fe2000f8ec0ff */
[----:B-1----:R-:W-:Y:S01]  /*1b70*/  SHF.L.U32 R2, R17, 0x1f, RZ ;  /* 0x0000001f11027819 */ /* 0x002fe200000006ff */
[----:B------:R-:W-:Y:S02]  /*1b80*/  UIADD3.X UR43, UPT, UPT, URZ, UR31, URZ, UP1, !UPT ;  /* 0x0000001fff2b7290 */ /* 0x000fe40008ffe4ff */
[----:B------:R-:W-:Y:S01]  /*1b90*/  UIADD3 UR32, UPT, UPT, UR24, 0x8400, URZ ;  /* 0x0000840018207890 */ /* 0x000fe2000fffe0ff */
[----:B------:R1:W4:Y:S01]  /*1ba0*/  SYNCS.PHASECHK.TRANS64.TRYWAIT P0, [UR8+0x20], R2 ;  /* 0x00002002ff0075a7 */ /* 0x0003220008001108 */
[----:B------:R-:W-:-:S02]  /*1bb0*/  ULEA UR8, UR44, UR4, 0xe ;  /* 0x000000042c087291 */ /* 0x000fc4000f8e70ff */
[----:B------:R-:W-:Y:S02]  /*1bc0*/  UIADD3 UR24, UPT, UPT, UR24, 0xc400, URZ ;  /* 0x0000c40018187890 */ /* 0x000fe4000fffe0ff */
[----:B------:R-:W-:Y:S02]  /*1bd0*/  UIADD3.X UR41, UPT, UPT, URZ, UR31, URZ, UP0, !UPT ;  /* 0x0000001fff297290 */ /* 0x000fe400087fe4ff */
[----:B------:R-:W-:Y:S02]  /*1be0*/  UIADD3 UR16, UPT, UPT, UR8, 0x28400, URZ ;  /* 0x0002840008107890 */ /* 0x000fe4000fffe0ff */
[----:B------:R-:W-:Y:S01]  /*1bf0*/  UIADD3 UR8, UPT, UPT, UR8, 0x2a400, URZ ;  /* 0x0002a40008087890 */ /* 0x000fe2000fffe0ff */
[----:B------:R-:W-:Y:S01]  /*1c00*/  UMOV UR38, 0x0 ;  /* 0x0000000000267882 */ /* 0x000fe20000000000 */
[----:B------:R-:W-:Y:S01]  /*1c10*/  UMOV UR39, 0x10000000 ;  /* 0x1000000000277882 */ /* 0x000fe20000000000 */
[----:B------:R-:W-:Y:S01]  /*1c20*/  UMOV UR27, UR35 ;  /* 0x00000023001b7c82 */ /* 0x000fe20008000000 */
[----:B------:R-:W-:Y:S01]  /*1c30*/  UMOV UR28, UR36 ;  /* 0x00000024001c7c82 */ /* 0x000fe20008000000 */
[----:B------:R-:W-:Y:S01]  /*1c40*/  UMOV UR25, UR33 ;  /* 0x0000002100197c82 */ /* 0x000fe20008000000 */
[----:B------:R-:W-:Y:S01]  /*1c50*/  UMOV UR20, UR36 ;  /* 0x0000002400147c82 */ /* 0x000fe20008000000 */
[----:B------:R-:W-:Y:S01]  /*1c60*/  UMOV UR17, UR33 ;  /* 0x0000002100117c82 */ /* 0x000fe20008000000 */
[----:B------:R-:W-:Y:S01]  /*1c70*/  UMOV UR18, UR34 ;  /* 0x0000002200127c82 */ /* 0x000fe20008000000 */
[----:B------:R-:W-:Y:S01]  /*1c80*/  UTMALDG.3D.2CTA [UR32], [UR42], desc[UR38] ;  /* 0x000026202a0075b4 */ /* 0x000fe20008211000 */
[----:B------:R-:W-:Y:S01]  /*1c90*/  UMOV UR10, UR26 ;  /* 0x0000001a000a7c82 */ /* 0x000fe20008000000 */
[----:B------:R-:W-:Y:S01]  /*1ca0*/  UMOV UR11, UR19 ;  /* 0x00000013000b7c82 */ /* 0x000fe20008000000 */
[----:B------:R-:W-:Y:S01]  /*1cb0*/  UMOV UR12, UR36 ;  /* 0x00000024000c7c82 */ /* 0x000fe20008000000 */
[----:B------:R-:W-:Y:S01]  /*1cc0*/  UMOV UR9, UR33 ;  /* 0x0000002100097c82 */ /* 0x000fe20008000000 */
[----:B------:R-:W-:Y:S01]  /*1cd0*/  UMOV UR23, UR5 ;  /* 0x0000000500177c82 */ /* 0x000fe20008000000 */
[----:B------:R-:W-:Y:S01]  /*1ce0*/  UMOV UR44, UR13 ;  /* 0x0000000d002c7c82 */ /* 0x000fe20008000000 */
[----:B------:R2:W-:Y:S01]  /*1cf0*/  UTMALDG.3D.2CTA [UR24], [UR42], desc[UR38] ;  /* 0x000026182a0075b4 */ /* 0x0005e20008211000 */
[----:B------:R1:W-:Y:S01]  /*1d00*/  UTMALDG.3D.2CTA [UR16], [UR40], desc[UR38] ;  /* 0x00002610280075b4 */ /* 0x0003e20008211000 */
[----:B------:R1:W-:Y:S01]  /*1d10*/  UTMALDG.3D.2CTA [UR8], [UR40], desc[UR38] ;  /* 0x00002608280075b4 */ /* 0x0003e20008211000 */
[----:B--2---:R-:W-:Y:S01]  /*1d20*/  UIADD3 UR26, UPT, UPT, UR26, 0x80, URZ ;  /* 0x000000801a1a7890 */ /* 0x004fe2000fffe0ff */
[----:B-1----:R-:W-:Y:S11]  /*1d30*/  BRA.U UP2, `(.L_x_31) ;  /* 0xfffffffd021c7547 */ /* 0x002ff6000b83ffff */
.L_x_25:
[----:B------:R-:W-:Y:S01]  /*1d40*/  ULEA UR8, UR13, UR4, 0x3 ;  /* 0x000000040d087291 */ /* 0x000fe2000f8e18ff */
[----:B------:R-:W-:Y:S01]  /*1d50*/  SHF.L.U32 R2, R17, 0x1f, RZ ;  /* 0x0000001f11027819 */ /* 0x000fe200000006ff */
[----:B------:R-:W-:Y:S01]  /*1d60*/  @!P1 SYNCS.ARRIVE.TRANS64.A1T0 RZ, [UR4+0x88], RZ ;  /* 0x000088ffffff99a7 */ /* 0x000fe20008100004 */
[----:B------:R-:W-:-:S06]  /*1d70*/  UISETP.GT.AND UP0, UPT, UR22, UR21, UPT ;  /* 0x000000151600728c */ /* 0x000fcc000bf04270 */
[----:B--2-4-:R1:W2:Y:S03]  /*1d80*/  SYNCS.PHASECHK.TRANS64.TRYWAIT P0, [UR8+0x20], R2 ;  /* 0x00002002ff0075a7 */ /* 0x0142a60008001108 */
[----:B------:R-:W-:Y:S05]  /*1d90*/  BRA.U !UP0, `(.L_x_32) ;  /* 0x0000000108e87547 */ /* 0x000fea000b800000 */
[----:B------:R-:W-:Y:S01]  /*1da0*/  UIADD3 UR29, UPT, UPT, UR14, UR23, URZ ;  /* 0x000000170e1d7290 */ /* 0x000fe2000fffe0ff */
[----:B------:R-:W-:-:S11]  /*1db0*/  UMOV UR44, UR13 ;  /* 0x0000000d002c7c82 */ /* 0x000fd60008000000 */
.L_x_38:
[----:B------:R-:W-:Y:S01]  /*1dc0*/  ULEA UR33, UR44, UR4, 0x3 ;  /* 0x000000042c217291 */ /* 0x000fe2000f8e18ff */
[----:B--2---:R-:W-:Y:S01]  /*1dd0*/  @P5 MOV R3, 0x18000 ;  /* 0x0001800000035802 */ /* 0x004fe20000000f00 */
[----:B-12---:R-:W-:Y:S10]  /*1de0*/  @P0 BRA `(.L_x_33) ;  /* 0x00000000000c0947 */ /* 0x006ff40003800000 */
[----:B------:R-:W-:-:S04]  /*1df0*/  SHF.L.U32 R4, R17, 0x1f, RZ ;  /* 0x0000001f11047819 */ /* 0x000fc800000006ff */
[----:B------:R-:W2:Y:S02]  /*1e00*/  SYNCS.PHASECHK.TRANS64.TRYWAIT P0, [UR33+0x20], R4 ;  /* 0x00002004ff0075a7 */ /* 0x000ea40008001121 */
[----:B--2---:R-:W-:Y:S05]  /*1e10*/  @!P0 BRA `(.L_x_34) ;  /* 0x0000007800848947 */ /* 0x004fea0003800000 */
.L_x_33:
[----:B------:R2:W-:Y:S01]  /*1e20*/  @P5 SYNCS.ARRIVE.TRANS64 RZ, [UR33], R3 ;  /* 0x00000003ffff59a7 */ /* 0x0005e20008000021 */
[----:B------:R-:W-:-:S04]  /*1e30*/  ULOP3.LUT UR8, UR7, 0x2, URZ, 0xfc, !UPT ;  /* 0x0000000207087892 */ /* 0x000fc8000f8efcff */
[----:B------:R-:W-:-:S09]  /*1e40*/  UISETP.NE.AND UP0, UPT, UR8, 0x2, UPT ;  /* 0x000000020800788c */ /* 0x000fd2000bf05270 */
[----:B------:R-:W-:Y:S05]  /*1e50*/  BRA.U UP0, `(.L_x_35) ;  /* 0x0000000100047547 */ /* 0x000fea000b800000 */
[----:B------:R-:W-:Y:S05]  /*1e60*/  BPT.TRAP 0x1 ;  /* 0x000000040000795c */ /* 0x000fea0000300000 */
.L_x_35:
[----:B------:R-:W-:Y:S04]  /*1e70*/  BSSY.RECONVERGENT B0, `(.L_x_36) ;  /* 0x0000003000007945 */ /* 0x000fe80003800200 */
[----:B------:R-:W-:Y:S05]  /*1e80*/  @!P4 BRA `(.L_x_37) ;  /* 0x000000000004c947 */ /* 0x000fea0003800000 */
[----:B------:R-:W-:Y:S05]  /*1e90*/  BPT.TRAP 0x1 ;  /* 0x000000040000795c */ /* 0x000fea0000300000 */
.L_x_37:
[----:B------:R-:W-:Y:S05]  /*1ea0*/  BSYNC.RECONVERGENT B0 ;  /* 0x0000000000007941 */ /* 0x000fea0003800200 */
.L_x_36:
[----:B------:R-:W-:Y:S02]  /*1eb0*/  UIADD3 UR13, UPT, UPT, UR44, 0x1, URZ ;  /* 0x000000012c0d7890 */ /* 0x000fe4000fffe0ff */
[----:B------:R-:W-:Y:S02]  /*1ec0*/  ULEA UR24, UR44, UR4, 0xf ;  /* 0x000000042c187291 */ /* 0x000fe4000f8e78ff */
[----:B------:R-:W-:Y:S02]  /*1ed0*/  UISETP.NE.AND UP0, UPT, UR13, 0x4, UPT ;  /* 0x000000040d00788c */ /* 0x000fe4000bf05270 */
[----:B------:R-:W-:Y:S02]  /*1ee0*/  UIADD3 UR42, UP1, UPT, UR30, 0x80, URZ ;  /* 0x000000801e2a7890 */ /* 0x000fe4000ff3e0ff */
[----:B------:R-:W-:Y:S02]  /*1ef0*/  USEL UR9, URZ, 0x1, UP0 ;  /* 0x00000001ff097887 */ /* 0x000fe40008000000 */
[----:B------:R-:W-:-:S02]  /*1f00*/  USEL UR13, UR13, URZ, UP0 ;  /* 0x000000ff0d0d7287 */ /* 0x000fc40008000000 */
[----:B------:R-:W-:Y:S02]  /*1f10*/  USHF.L.U32 UR34, UR23, 0x7, URZ ;  /* 0x0000000717227899 */ /* 0x000fe400080006ff */
[----:B------:R-:W-:Y:S01]  /*1f20*/  ULEA UR8, UR13, UR4, 0x3 ;  /* 0x000000040d087291 */ /* 0x000fe2000f8e18ff */
[----:B------:R-:W-:Y:S01]  /*1f30*/  LOP3.LUT R17, R17, UR9, RZ, 0x3c, !PT ;  /* 0x0000000911117c12 */ /* 0x000fe2000f8e3cff */
[----:B------:R-:W-:Y:S02]  /*1f40*/  UIADD3 UR40, UP0, UPT, UR30, 0x180, URZ ;  /* 0x000001801e287890 */ /* 0x000fe4000ff1e0ff */
[----:B------:R-:W-:Y:S01]  /*1f50*/  ULOP3.LUT UR33, UR33, 0xfefffff8, URZ, 0xc0, !UPT ;  /* 0xfefffff821217892 */ /* 0x000fe2000f8ec0ff */
[----:B-1----:R-:W-:Y:S01]  /*1f60*/  SHF.L.U32 R2, R17, 0x1f, RZ ;  /* 0x0000001f11027819 */ /* 0x002fe200000006ff */
[----:B------:R-:W-:Y:S02]  /*1f70*/  UIADD3.X UR43, UPT, UPT, URZ, UR31, URZ, UP1, !UPT ;  /* 0x0000001fff2b7290 */ /* 0x000fe40008ffe4ff */
[----:B------:R-:W-:Y:S01]  /*1f80*/  UIADD3 UR32, UPT, UPT, UR24, 0x8400, URZ ;  /* 0x0000840018207890 */ /* 0x000fe2000fffe0ff */
[----:B------:R4:W1:Y:S01]  /*1f90*/  SYNCS.PHASECHK.TRANS64.TRYWAIT P0, [UR8+0x20], R2 ;  /* 0x00002002ff0075a7 */ /* 0x0008620008001108 */
[----:B------:R-:W-:-:S02]  /*1fa0*/  ULEA UR8, UR44, UR4, 0xe ;  /* 0x000000042c087291 */ /* 0x000fc4000f8e70ff */
[----:B------:R-:W-:Y:S02]  /*1fb0*/  UIADD3 UR26, UPT, UPT, UR34, 0x40, URZ ;  /* 0x00000040221a7890 */ /* 0x000fe4000fffe0ff */
        /* <DEDUP_REMOVED lines=12> */
[----:B------:R4:W-:Y:S01]  /*2080*/  UTMALDG.3D.2CTA [UR32], [UR42], desc[UR38] ;  /* 0x000026202a0075b4 */ /* 0x0009e20008211000 */
[----:B------:R-:W-:Y:S01]  /*2090*/  UMOV UR11, UR19 ;  /* 0x00000013000b7c82 */ /* 0x000fe20008000000 */
[----:B------:R-:W-:Y:S01]  /*20a0*/  UMOV UR12, UR36 ;  /* 0x00000024000c7c82 */ /* 0x000fe20008000000 */
[----:B------:R-:W-:Y:S01]  /*20b0*/  UMOV UR9, UR33 ;  /* 0x0000002100097c82 */ /* 0x000fe20008000000 */
[----:B------:R-:W-:Y:S01]  /*20c0*/  UMOV UR10, UR26 ;  /* 0x0000001a000a7c82 */ /* 0x000fe20008000000 */
[----:B------:R-:W-:Y:S01]  /*20d0*/  UIADD3 UR23, UPT, UPT, UR23, 0x1, URZ ;  /* 0x0000000117177890 */ /* 0x000fe2000fffe0ff */
[----:B------:R-:W-:Y:S01]  /*20e0*/  UMOV UR44, UR13 ;  /* 0x0000000d002c7c82 */ /* 0x000fe20008000000 */
[----:B------:R4:W-:Y:S02]  /*20f0*/  UTMALDG.3D.2CTA [UR24], [UR42], desc[UR38] ;  /* 0x000026182a0075b4 */ /* 0x0009e40008211000 */
[----:B------:R-:W-:Y:S01]  /*2100*/  UISETP.NE.AND UP0, UPT, UR23, UR29, UPT ;  /* 0x0000001d1700728c */ /* 0x000fe2000bf05270 */
[----:B------:R4:W-:Y:S01]  /*2110*/  UTMALDG.3D.2CTA [UR16], [UR40], desc[UR38] ;  /* 0x00002610280075b4 */ /* 0x0009e20008211000 */
[----:B------:R4:W-:Y:S07]  /*2120*/  UTMALDG.3D.2CTA [UR8], [UR40], desc[UR38] ;  /* 0x00002608280075b4 */ /* 0x0009ee0008211000 */
[----:B----4-:R-:W-:Y:S05]  /*2130*/  BRA.U UP0, `(.L_x_38) ;  /* 0xfffffffd00207547 */ /* 0x010fea000b83ffff */
.L_x_32:
[C---:B-1----:R-:W-:Y:S01]  /*2140*/  LEA R2, R16.reuse, UR4, 0x3 ;  /* 0x0000000410027c11 */ /* 0x042fe2000f8e18ff */
[----:B------:R-:W-:Y:S01]  /*2150*/  NOP ;  /* 0x0000000000007918 */ /* 0x000fe20000000000 */
[----:B--2---:R-:W-:Y:S02]  /*2160*/  SHF.L.U32 R3, R13, 0x1f, RZ ;  /* 0x0000001f0d037819 */ /* 0x004fe400000006ff */
[----:B------:R-:W-:Y:S02]  /*2170*/  LEA R4, R16, UR4, 0x4 ;  /* 0x0000000410047c11 */ /* 0x000fe4000f8e20ff */
[----:B------:R-:W1:Y:S02]  /*2180*/  SYNCS.PHASECHK.TRANS64.TRYWAIT P0, [R2+URZ+0x90], R3 ;  /* 0x00009003020075a7 */ /* 0x000e6400080011ff */
[----:B-1----:R-:W-:Y:S05]  /*2190*/  @!P0 BRA `(.L_x_39) ;  /* 0x0000007400bc8947 */ /* 0x002fea0003800000 */
.L_x_152:
[----:B------:R-:W2:Y:S01]  /*21a0*/  LDS.128 R4, [R4+0x120] ;  /* 0x0001200004047984 */ /* 0x000ea20000000c00 */
[----:B------:R-:W-:Y:S01]  /*21b0*/  ISETP.GE.AND P0, PT, R40, 0x1, PT ;  /* 0x000000012800780c */ /* 0x000fe20003f06270 */
[----:B-1----:R-:W-:Y:S01]  /*21c0*/  VIADD R2, R2, 0xa0 ;  /* 0x000000a002027836 */ /* 0x002fe20000000000 */
[----:B------:R-:W-:Y:S01]  /*21d0*/  @!PT LDS RZ, [RZ] ;  /* 0x00000000fffff984 */ /* 0x000fe20000000800 */
[----:B------:R-:W-:Y:S01]  /*21e0*/  @!PT LDS RZ, [RZ] ;  /* 0x00000000fffff984 */ /* 0x000fe20000000800 */
[----:B------:R-:W-:Y:S01]  /*21f0*/  @!PT LDS RZ, [RZ] ;  /* 0x00000000fffff984 */ /* 0x000fe20000000800 */
[----:B------:R-:W-:Y:S01]  /*2200*/  @!PT LDS RZ, [RZ] ;  /* 0x00000000fffff984 */ /* 0x000fe20000000800 */
[----:B------:R1:W-:Y:S06]  /*2210*/  MEMBAR.ALL.CTA ;  /* 0x0000000000007992 */ /* 0x0003ec0000008000 */
[----:B-1----:R-:W1:Y:S01]  /*2220*/  FENCE.VIEW.ASYNC.S ;  /* 0x00000000000073c6 */ /* 0x002e620000000000 */
[----:B------:R-:W-:-:S04]  /*2230*/  PRMT R2, RZ, 0x654, R2 ;  /* 0x00000654ff027816 */ /* 0x000fc80000000002 */
[----:B-1----:R1:W-:Y:S01]  /*2240*/  SYNCS.ARRIVE.TRANS64.RED.A1T0 RZ, [R2+URZ], RZ ;  /* 0x000000ff02ff79a7 */ /* 0x0023e200081004ff */
[----:B--2---:R-:W-:-:S13]  /*2250*/  LOP3.LUT P2, RZ, R6, 0x1, RZ, 0xc0, !PT ;  /* 0x0000000106ff7812 */ /* 0x004fda000784c0ff */
[----:B------:R-:W-:Y:S01]  /*2260*/  @P2 SHF.R.U32.HI R3, RZ, 0x10, R5 ;  /* 0x00000010ff032819 */ /* 0x000fe20000011605 */
[----:B------:R-:W-:Y:S01]  /*2270*/  VOTEU.ANY UP0, P2 ;  /* 0x0000000000ff7886 */ /* 0x000fe20001000100 */
[----:B------:R-:W-:Y:S02]  /*2280*/  @P2 MOV R10, R4 ;  /* 0x00000004000a2202 */ /* 0x000fe40000000f00 */
[----:B------:R-:W-:Y:S02]  /*2290*/  @P2 R2UR.BROADCAST UR8, R3 ;  /* 0x00000000030822ca */ /* 0x000fe400008e0000 */
[----:B------:R-:W-:-:S11]  /*22a0*/  @P2 LOP3.LUT R9, R5, 0xffff, RZ, 0xc0, !PT ;  /* 0x0000ffff05092812 */ /* 0x000fd600078ec0ff */
[----:B------:R-:W-:Y:S01]  /*22b0*/  @UP0 UMOV UR36, UR8 ;  /* 0x0000000800240c82 */ /* 0x000fe20008000000 */
[----:B-1----:R-:W-:Y:S05]  /*22c0*/  @!P0 BRA `(.L_x_40) ;  /* 0x0000000000b88947 */ /* 0x002fea0003800000 */
[----:B------:R-:W3:Y:S01]  /*22d0*/  LDC.64 R4, c[0x0][0xb18] ;  /* 0x0002c600ff047b82 */ /* 0x000ee20000000a00 */
[----:B------:R-:W-:-:S07]  /*22e0*/  ISETP.NE.AND P3, PT, R40, 0x1, PT ;  /* 0x000000012800780c */ /* 0x000fce0003f65270 */
[----:B------:R-:W1:Y:S08]  /*22f0*/  LDC.64 R6, c[0x0][0xb10] ;  /* 0x0002c400ff067b82 */ /* 0x000e700000000a00 */
[----:B------:R-:W2:Y:S08]  /*2300*/  LDC R14, c[0x0][0xb20] ;  /* 0x0002c800ff0e7b82 */ /* 0x000eb00000000800 */
[----:B------:R-:W4:Y:S01]  /*2310*/  LDC R15, c[0x0][0xb0c] ;  /* 0x0002c300ff0f7b82 */ /* 0x000f220000000800 */
[----:B---3--:R-:W-:Y:S01]  /*2320*/  IMAD.HI.U32 R21, R0, R5, RZ ;  /* 0x0000000500157227 */ /* 0x008fe200078e00ff */
[----:B------:R-:W-:-:S03]  /*2330*/  ISETP.NE.AND P0, PT, R4, 0x1, PT ;  /* 0x000000010400780c */ /* 0x000fc60003f05270 */
[----:B------:R-:W-:-:S03]  /*2340*/  IMAD.HI.U32 R5, R9, R5, RZ ;  /* 0x0000000509057227 */ /* 0x000fc600078e00ff */
[----:B------:R-:W3:Y:S01]  /*2350*/  LDC.64 R2, c[0x0][0xb28] ;  /* 0x0002ca00ff027b82 */ /* 0x000ee20000000a00 */
[----:B-1----:R-:W-:-:S04]  /*2360*/  IMAD.HI.U32 R22, R8, R6, RZ ;  /* 0x0000000608167227 */ /* 0x002fc800078e00ff */
[----:B------:R-:W-:Y:S01]  /*2370*/  IMAD.HI.U32 R23, R10, R6, RZ ;  /* 0x000000060a177227 */ /* 0x000fe200078e00ff */
[----:B------:R-:W-:Y:S02]  /*2380*/  SHF.R.U32.HI R22, RZ, R7, R22 ;  /* 0x00000007ff167219 */ /* 0x000fe40000011616 */
[-C--:B--2---:R-:W-:Y:S02]  /*2390*/  SHF.R.U32.HI R21, RZ, R14.reuse, R21 ;  /* 0x0000000eff157219 */ /* 0x084fe40000011615 */
[----:B------:R-:W-:Y:S02]  /*23a0*/  SHF.R.U32.HI R5, RZ, R14, R5 ;  /* 0x0000000eff057219 */ /* 0x000fe40000011605 */
[----:B------:R-:W-:Y:S02]  /*23b0*/  SEL R21, R0, R21, !P0 ;  /* 0x0000001500157207 */ /* 0x000fe40004000000 */
[----:B------:R-:W-:Y:S02]  /*23c0*/  SHF.R.U32.HI R23, RZ, R7, R23 ;  /* 0x00000007ff177219 */ /* 0x000fe40000011617 */
[----:B----4-:R-:W-:-:S02]  /*23d0*/  ISETP.NE.AND P1, PT, R15, 0x1, PT ;  /* 0x000000010f00780c */ /* 0x010fc40003f25270 */
[----:B------:R-:W-:Y:S02]  /*23e0*/  SEL R5, R9, R5, !P0 ;  /* 0x0000000509057207 */ /* 0x000fe40004000000 */
[----:B------:R-:W-:Y:S02]  /*23f0*/  SEL R22, R8, R22, !P1 ;  /* 0x0000001608167207 */ /* 0x000fe40004800000 */
[----:B------:R-:W-:Y:S01]  /*2400*/  SEL R23, R10, R23, !P1 ;  /* 0x000000170a177207 */ /* 0x000fe20004800000 */
[----:B---3--:R-:W-:-:S04]  /*2410*/  IMAD.HI.U32 R20, R21, R2, RZ ;  /* 0x0000000215147227 */ /* 0x008fc800078e00ff */
        /* <DEDUP_REMOVED lines=10> */
[----:B------:R-:W-:-:S04]  /*24c0*/  @!P0 IMAD.HI.U32 R7, R23, R2, RZ ;  /* 0x0000000217078227 */ /* 0x000fc800078e00ff */
[----:B------:R-:W-:Y:S01]  /*24d0*/  IMAD.MOV R2, RZ, RZ, -R6 ;  /* 0x000000ffff027224 */ /* 0x000fe200078e0a06 */
[----:B------:R-:W-:Y:S02]  /*24e0*/  @!P0 SHF.R.U32.HI R3, RZ, R3, R7 ;  /* 0x00000003ff038219 */ /* 0x000fe40000011607 */
[----:B------:R-:W-:Y:S01]  /*24f0*/  IADD3 R7, PT, PT, -R5, RZ, RZ ;  /* 0x000000ff05077210 */ /* 0x000fe20007ffe1ff */
[----:B------:R-:W-:Y:S01]  /*2500*/  IMAD R2, R40, R2, R5 ;  /* 0x0000000228027224 */ /* 0x000fe200078e0205 */
        /* <DEDUP_REMOVED lines=10> */
.L_x_40:
[----:B------:R-:W1:Y:S02]  /*25b0*/  LDCU UR8, c[0x0][0xb30] ;  /* 0x00016600ff0877ac */ /* 0x000e640008000800 */
[----:B-1----:R-:W-:-:S09]  /*25c0*/  UISETP.NE.AND UP0, UPT, UR8, 0x1, UPT ;  /* 0x000000010800788c */ /* 0x002fd2000bf05270 */
[----:B------:R-:W-:Y:S05]  /*25d0*/  BRA.U UP0, `(.L_x_41) ;  /* 0x0000000100407547 */ /* 0x000fea000b800000 */
[----:B------:R-:W1:Y:S08]  /*25e0*/  LDC.64 R4, c[0x0][0xb10] ;  /* 0x0002c400ff047b82 */ /* 0x000e700000000a00 */
[----:B------:R-:W2:Y:S08]  /*25f0*/  LDC.64 R2, c[0x0][0xb18] ;  /* 0x0002c600ff027b82 */ /* 0x000eb00000000a00 */
[----:B------:R-:W4:Y:S08]  /*2600*/  LDC R6, c[0x0][0xb20] ;  /* 0x0002c800ff067b82 */ /* 0x000f300000000800 */
[----:B------:R-:W3:Y:S01]  /*2610*/  LDC R7, c[0x0][0xb0c] ;  /* 0x0002c300ff077b82 */ /* 0x000ee20000000800 */
[----:B-1----:R-:W-:-:S05]  /*2620*/  IMAD.HI.U32 R4, R10, R4, RZ ;  /* 0x000000040a047227 */ /* 0x002fca00078e00ff */
[----:B------:R-:W-:Y:S01]  /*2630*/  SHF.R.U32.HI R4, RZ, R5, R4 ;  /* 0x00000005ff047219 */ /* 0x000fe20000011604 */
[----:B--2---:R-:W-:Y:S01]  /*2640*/  IMAD.HI.U32 R3, R9, R3, RZ ;  /* 0x0000000309037227 */ /* 0x004fe200078e00ff */
[----:B------:R-:W-:-:S04]  /*2650*/  ISETP.NE.AND P0, PT, R2, 0x1, PT ;  /* 0x000000010200780c */ /* 0x000fc80003f05270 */
[----:B----4-:R-:W-:-:S04]  /*2660*/  SHF.R.U32.HI R3, RZ, R6, R3 ;  /* 0x00000006ff037219 */ /* 0x010fc80000011603 */
[----:B------:R-:W-:Y:S02]  /*2670*/  SEL R3, R9, R3, !P0 ;  /* 0x0000000309037207 */ /* 0x000fe40004000000 */
[----:B---3--:R-:W-:-:S04]  /*2680*/  ISETP.NE.AND P1, PT, R7, 0x1, PT ;  /* 0x000000010700780c */ /* 0x008fc80003f25270 */
[----:B------:R-:W-:-:S05]  /*2690*/  SEL R4, R10, R4, !P1 ;  /* 0x000000040a047207 */ /* 0x000fca0004800000 */
[----:B------:R-:W-:Y:S02]  /*26a0*/  IMAD.IADD R5, R3, 0x1, -R4 ;  /* 0x0000000103057824 */ /* 0x000fe400078e0a04 */
[----:B------:R-:W-:Y:S02]  /*26b0*/  IMAD.IADD R3, R4, 0x1, -R3 ;  /* 0x0000000104037824 */ /* 0x000fe400078e0a03 */
[----:B------:R-:W-:Y:S02]  /*26c0*/  IMAD R10, R5, R7, R10 ;  /* 0x00000007050a7224 */ /* 0x000fe400078e020a */
[----:B------:R-:W-:-:S07]  /*26d0*/  IMAD R9, R3, R2, R9 ;  /* 0x0000000203097224 */ /* 0x000fce00078e0209 */
.L_x_41:
[----:B------:R-:W-:Y:S01]  /*26e0*/  VIADD R16, R16, 0x1 ;  /* 0x0000000110107836 */ /* 0x000fe20000000000 */
[----:B------:R-:W-:Y:S01]  /*26f0*/  PLOP3.LUT P1, PT, PT, PT, PT, 0x80, 0x8 ;  /* 0x000000000008781c */ /* 0x000fe20003f2f070 */
[----:B------:R-:W-:Y:S02]  /*2700*/  IMAD.IADD R14, R10, 0x1, R91 ;  /* 0x000000010a0e7824 */ /* 0x000fe400078e025b */
[----:B------:R-:W-:Y:S01]  /*2710*/  IMAD.IADD R15, R9, 0x1, R90 ;  /* 0x00000001090f7824 */ /* 0x000fe200078e025a */
[----:B------:R-:W-:-:S04]  /*2720*/  ISETP.NE.AND P0, PT, R16, 0x2, PT ;  /* 0x000000021000780c */ /* 0x000fc80003f05270 */
[----:B------:R-:W-:Y:S02]  /*2730*/  SEL R2, RZ, 0x1, P0 ;  /* 0x00000001ff027807 */ /* 0x000fe40000000000 */
[----:B------:R-:W-:Y:S02]  /*2740*/  SEL R16, R16, RZ, P0 ;  /* 0x000000ff10107207 */ /* 0x000fe40000000000 */
[----:B------:R-:W-:Y:S01]  /*2750*/  LOP3.LUT R13, R13, R2, RZ, 0x3c, !PT ;  /* 0x000000020d0d7212 */ /* 0x000fe200078e3cff */
[----:B------:R-:W-:Y:S06]  /*2760*/  @P2 BRA `(.L_x_42) ;  /* 0xfffffff000002947 */ /* 0x000fec000383ffff */
[----:B------:R-:W-:Y:S01]  /*2770*/  UIADD3 UR4, UPT, UPT, UR4, 0x20, URZ ;  /* 0x0000002004047890 */ /* 0x000fe2000fffe0ff */
[----:B------:R-:W-:-:S03]  /*2780*/  SHF.L.U32 R2, R17, 0x1f, RZ ;  /* 0x0000001f11027819 */ /* 0x000fc600000006ff */
[----:B------:R-:W-:-:S09]  /*2790*/  ULEA UR5, UR13, UR4, 0x3 ;  /* 0x000000040d057291 */ /* 0x000fd2000f8e18ff */
[----:B------:R-:W1:Y:S02]  /*27a0*/  SYNCS.PHASECHK.TRANS64.TRYWAIT P0, [UR5], R2 ;  /* 0x00000002ff0075a7 */ /* 0x000e640008001105 */
[----:B-1----:R-:W-:Y:S05]  /*27b0*/  @!P0 BRA `(.L_x_43) ;  /* 0x0000007000488947 */ /* 0x002fea0003800000 */
.L_x_154:
[----:B------:R-:W-:-:S04]  /*27c0*/  UIADD3 UR6, UPT, UPT, UR13, 0x1, URZ ;  /* 0x000000010d067890 */ /* 0x000fc8000fffe0ff */
[----:B------:R-:W-:-:S04]  /*27d0*/  UISETP.NE.AND UP0, UPT, UR6, 0x4, UPT ;  /* 0x000000040600788c */ /* 0x000fc8000bf05270 */
[----:B------:R-:W-:Y:S02]  /*27e0*/  USEL UR7, URZ, 0x1, UP0 ;  /* 0x00000001ff077887 */ /* 0x000fe40008000000 */
[----:B------:R-:W-:-:S04]  /*27f0*/  USEL UR6, UR6, URZ, UP0 ;  /* 0x000000ff06067287 */ /* 0x000fc80008000000 */
[----:B------:R-:W-:Y:S01]  /*2800*/  ULEA UR5, UR6, UR4, 0x3 ;  /* 0x0000000406057291 */ /* 0x000fe2000f8e18ff */
[----:B-1----:R-:W-:-:S04]  /*2810*/  LOP3.LUT R2, R17, UR7, RZ, 0x3c, !PT ;  /* 0x0000000711027c12 */ /* 0x002fc8000f8e3cff */
[----:B------:R-:W-:-:S04]  /*2820*/  SHF.L.U32 R3, R2, 0x1f, RZ ;  /* 0x0000001f02037819 */ /* 0x000fc800000006ff */
[----:B------:R-:W1:Y:S02]  /*2830*/  SYNCS.PHASECHK.TRANS64.TRYWAIT P0, [UR5], R3 ;  /* 0x00000003ff0075a7 */ /* 0x000e640008001105 */
[----:B-1----:R-:W-:Y:S05]  /*2840*/  @!P0 BRA `(.L_x_44) ;  /* 0x00000070003c8947 */ /* 0x002fea0003800000 */
.L_x_156:
[----:B------:R-:W-:-:S04]  /*2850*/  UIADD3 UR6, UPT, UPT, UR6, 0x1, URZ ;  /* 0x0000000106067890 */ /* 0x000fc8000fffe0ff */
[----:B------:R-:W-:-:S04]  /*2860*/  UISETP.NE.AND UP0, UPT, UR6, 0x4, UPT ;  /* 0x000000040600788c */ /* 0x000fc8000bf05270 */
[----:B------:R-:W-:Y:S02]  /*2870*/  USEL UR7, URZ, 0x1, UP0 ;  /* 0x00000001ff077887 */ /* 0x000fe40008000000 */
[----:B------:R-:W-:-:S04]  /*2880*/  USEL UR6, UR6, URZ, UP0 ;  /* 0x000000ff06067287 */ /* 0x000fc80008000000 */
[----:B------:R-:W-:Y:S01]  /*2890*/  ULEA UR5, UR6, UR4, 0x3 ;  /* 0x0000000406057291 */ /* 0x000fe2000f8e18ff */
[----:B------:R-:W-:-:S04]  /*28a0*/  LOP3.LUT R2, R2, UR7, RZ, 0x3c, !PT ;  /* 0x0000000702027c12 */ /* 0x000fc8000f8e3cff */
[----:B-1----:R-:W-:-:S04]  /*28b0*/  SHF.L.U32 R3, R2, 0x1f, RZ ;  /* 0x0000001f02037819 */ /* 0x002fc800000006ff */
[----:B------:R-:W1:Y:S02]  /*28c0*/  SYNCS.PHASECHK.TRANS64.TRYWAIT P0, [UR5], R3 ;  /* 0x00000003ff0075a7 */ /* 0x000e640008001105 */
[----:B-1----:R-:W-:Y:S05]  /*28d0*/  @!P0 BRA `(.L_x_45) ;  /* 0x0000007000308947 */ /* 0x002fea0003800000 */
.L_x_158:
[----:B------:R-:W-:-:S04]  /*28e0*/  UIADD3 UR6, UPT, UPT, UR6, 0x1, URZ ;  /* 0x0000000106067890 */ /* 0x000fc8000fffe0ff */
[----:B------:R-:W-:-:S04]  /*28f0*/  UISETP.NE.AND UP0, UPT, UR6, 0x4, UPT ;  /* 0x000000040600788c */ /* 0x000fc8000bf05270 */
[----:B------:R-:W-:Y:S02]  /*2900*/  USEL UR5, URZ, 0x1, UP0 ;  /* 0x00000001ff057887 */ /* 0x000fe40008000000 */
[----:B------:R-:W-:-:S04]  /*2910*/  USEL UR6, UR6, URZ, UP0 ;  /* 0x000000ff06067287 */ /* 0x000fc80008000000 */
[----:B------:R-:W-:Y:S01]  /*2920*/  ULEA UR6, UR6, UR4, 0x3 ;  /* 0x0000000406067291 */ /* 0x000fe2000f8e18ff */
[----:B------:R-:W-:-:S04]  /*2930*/  LOP3.LUT R2, R2, UR5, RZ, 0x3c, !PT ;  /* 0x0000000502027c12 */ /* 0x000fc8000f8e3cff */
[----:B------:R-:W-:Y:S01]  /*2940*/  SHF.L.U32 R2, R2, 0x1f, RZ ;  /* 0x0000001f02027819 */ /* 0x000fe200000006ff */
[----:B-1-3--:R-:W-:-:S07]  /*2950*/  IMAD.U32 R0, RZ, RZ, UR6 ;  /* 0x00000006ff007e24 */ /* 0x00afce000f8e00ff */
.L_x_46:
[----:B-1----:R1:W2:Y:S02]  /*2960*/  SYNCS.PHASECHK.TRANS64.TRYWAIT P0, [R0+URZ], R2 ;  /* 0x00000002000075a7 */ /* 0x0022a400080011ff */
[----:B--2---:R-:W-:Y:S05]  /*2970*/  @!P0 NANOSLEEP.SYNCS 0x989680 ;  /* 0x009896800000895d */ /* 0x004fea0003900000 */
[----:B------:R-:W2:Y:S02]  /*2980*/  @!P0 SYNCS.PHASECHK.TRANS64 P0, [R0+URZ], R2 ;  /* 0x00000002000085a7 */ /* 0x000ea400080010ff */
[----:B--2---:R-:W-:Y:S05]  /*2990*/  @P0 EXIT ;  /* 0x000000000000094d */ /* 0x004fea0003800000 */
[----:B------:R-:W-:Y:S05]  /*29a0*/  BRA `(.L_x_46) ;  /* 0xfffffffc00ec7947 */ /* 0x000fea000383ffff */
.L_x_22:
[----:B------:R-:W-:-:S04]  /*29b0*/  UISETP.NE.AND UP1, UPT, UR37, URZ, UPT ;  /* 0x000000ff2500728c */ /* 0x000fc8000bf25270 */
[----:B------:R-:W-:-:S09]  /*29c0*/  UISETP.NE.OR UP1, UPT, UR10, 0x1, UP1 ;  /* 0x000000010a00788c */ /* 0x000fd20008f25670 */
[----:B------:R-:W-:Y:S05]  /*29d0*/  BRA.U UP1, `(.L_x_47) ;  /* 0x00000005014c7547 */ /* 0x000fea000b800000 */
[----:B------:R-:W-:Y:S01]  /*29e0*/  HFMA2 R11, -RZ, RZ, 0, 0 ;  /* 0x00000000ff0b7431 */ /* 0x000fe200000001ff */
[----:B------:R-:W-:Y:S01]  /*29f0*/  ISETP.GE.U32.AND P2, PT, R10, 0x2, PT ;  /* 0x000000020a00780c */ /* 0x000fe20003f46070 */
[----:B------:R-:W-:Y:S01]  /*2a00*/  IMAD.MOV.U32 R12, RZ, RZ, 0x1 ;  /* 0x00000001ff0c7424 */ /* 0x000fe200078e00ff */
[----:B------:R-:W-:Y:S01]  /*2a10*/  CS2R R8, SRZ ;  /* 0x0000000000087805 */ /* 0x000fe2000001ff00 */
[----:B------:R-:W-:Y:S01]  /*2a20*/  IMAD.MOV.U32 R3, RZ, RZ, RZ ;  /* 0x000000ffff037224 */ /* 0x000fe200078e00ff */
[----:B------:R-:W-:Y:S01]  /*2a30*/  UMOV UR4, 0x400 ;  /* 0x0000040000047882 */ /* 0x000fe20000000000 */
[----:B------:R-:W-:Y:S01]  /*2a40*/  UMOV UR6, URZ ;  /* 0x000000ff00067c82 */ /* 0x000fe20008000000 */
[----:B------:R-:W-:-:S12]  /*2a50*/  ULEA UR37, UR37, UR4, 0x18 ;  /* 0x0000000425257291 */ /* 0x000fd8000f8ec0ff */
.L_x_51:
[----:B------:R-:W-:Y:S02]  /*2a60*/  LEA R0, R3, UR37, 0x3 ;  /* 0x0000002503007c11 */ /* 0x000fe4000f8e18ff */
[----:B------:R-:W-:-:S03]  /*2a70*/  SHF.L.U32 R4, R8, 0x1f, RZ ;  /* 0x0000001f08047819 */ /* 0x000fc600000006ff */
[----:B------:R-:W-:Y:S01]  /*2a80*/  VIADD R5, R0, 0x100 ;  /* 0x0000010000057836 */ /* 0x000fe20000000000 */
[----:B------:R-:W1:Y:S02]  /*2a90*/  SYNCS.PHASECHK.TRANS64.TRYWAIT P0, [R0+URZ+0xf0], R4 ;  /* 0x0000f004000075a7 */ /* 0x000e6400080011ff */
[----:B-1----:R-:W-:Y:S05]  /*2aa0*/  @!P0 BRA `(.L_x_48) ;  /* 0x0000006c00d48947 */ /* 0x002fea0003800000 */
.L_x_159:
[----:B------:R-:W-:Y:S01]  /*2ab0*/  ULEA UR5, UR6, UR37, 0x3 ;  /* 0x0000002506057291 */ /* 0x000fe2000f8e18ff */
[----:B-1----:R-:W-:Y:S01]  /*2ac0*/  PRMT R0, RZ, 0x654, R5 ;  /* 0x00000654ff007816 */ /* 0x002fe20000000005 */
[----:B------:R-:W-:Y:S01]  /*2ad0*/  @!P2 IMAD.MOV.U32 R4, RZ, RZ, 0x10 ;  /* 0x00000010ff04a424 */ /* 0x000fe200078e00ff */
[----:B------:R-:W-:Y:S01]  /*2ae0*/  SHF.L.U32 R5, R12, 0x1f, RZ ;  /* 0x0000001f0c057819 */ /* 0x000fe200000006ff */
[----:B------:R-:W-:Y:S01]  /*2af0*/  UIADD3 UR4, UPT, UPT, UR5, 0x90, URZ ;  /* 0x0000009005047890 */ /* 0x000fe2000fffe0ff */
[----:B------:R1:W-:Y:S05]  /*2b00*/  SYNCS.ARRIVE.TRANS64.RED.A1T0 RZ, [R0+URZ], RZ ;  /* 0x000000ff00ff79a7 */ /* 0x0003ea00081004ff */
[----:B------:R-:W-:Y:S01]  /*2b10*/  IMAD.U32 R6, RZ, RZ, UR4 ;  /* 0x00000004ff067e24 */ /* 0x000fe2000f8e00ff */
[----:B------:R-:W2:Y:S04]  /*2b20*/  SYNCS.PHASECHK.TRANS64.TRYWAIT P0, [UR5+0xa0], R5 ;  /* 0x0000a005ff0075a7 */ /* 0x000ea80008001105 */
[----:B------:R-:W-:Y:S01]  /*2b30*/  PRMT R6, R10, 0x654, R6 ;  /* 0x000006540a067816 */ /* 0x000fe20000000006 */
[----:B-12---:R-:W-:Y:S06]  /*2b40*/  @!P0 BRA `(.L_x_49) ;  /* 0x0000006c00c08947 */ /* 0x006fec0003800000 */
.L_x_161:
[----:B------:R-:W-:Y:S01]  /*2b50*/  ULEA UR4, UR6, UR37, 0x4 ;  /* 0x0000002506047291 */ /* 0x000fe2000f8e20ff */
[----:B------:R-:W-:Y:S01]  /*2b60*/  SEL R2, R6, R2, !P2 ;  /* 0x0000000206027207 */ /* 0x000fe20005000000 */
[----:B------:R-:W-:Y:S01]  /*2b70*/  UIADD3 UR5, UPT, UPT, UR5, 0x90, URZ ;  /* 0x0000009005057890 */ /* 0x000fe2000fffe0ff */
[----:B-1----:R-:W-:Y:S01]  /*2b80*/  LEA R0, R11, UR37, 0x3 ;  /* 0x000000250b007c11 */ /* 0x002fe2000f8e18ff */
[----:B------:R-:W-:Y:S01]  /*2b90*/  UIADD3 UR4, UPT, UPT, UR4, 0x120, URZ ;  /* 0x0000012004047890 */ /* 0x000fe2000fffe0ff */
[----:B------:R1:W-:Y:S01]  /*2ba0*/  @!P2 SYNCS.ARRIVE.TRANS64.RED RZ, [R2+URZ], R4 ;  /* 0x0000000402ffa9a7 */ /* 0x0003e200080004ff */
[----:B------:R-:W-:Y:S01]  /*2bb0*/  UIADD3 UR6, UPT, UPT, UR6, 0x1, URZ ;  /* 0x0000000106067890 */ /* 0x000fe2000fffe0ff */
[----:B------:R-:W-:-:S03]  /*2bc0*/  VIADD R3, R3, 0x1 ;  /* 0x0000000103037836 */ /* 0x000fc60000000000 */
[----:B------:R-:W-:Y:S02]  /*2bd0*/  UISETP.NE.AND UP0, UPT, UR6, 0x2, UPT ;  /* 0x000000020600788c */ /* 0x000fe4000bf05270 */
[----:B------:R-:W-:Y:S01]  /*2be0*/  ISETP.NE.AND P0, PT, R3, 0x2, PT ;  /* 0x000000020300780c */ /* 0x000fe20003f05270 */
[----:B------:R-:W-:Y:S06]  /*2bf0*/  UGETNEXTWORKID.BROADCAST [UR4], [UR5] ;  /* 0x00000000040073ca */ /* 0x000fec0008000100 */
[----:B------:R-:W-:Y:S02]  /*2c00*/  USEL UR4, URZ, 0x1, UP0 ;  /* 0x00000001ff047887 */ /* 0x000fe40008000000 */
[----:B------:R-:W-:-:S04]  /*2c10*/  USEL UR6, UR6, URZ, UP0 ;  /* 0x000000ff06067287 */ /* 0x000fc80008000000 */
[----:B------:R-:W-:Y:S02]  /*2c20*/  LOP3.LUT R12, R12, UR4, RZ, 0x3c, !PT ;  /* 0x000000040c0c7c12 */ /* 0x000fe4000f8e3cff */
[----:B-1----:R-:W-:-:S04]  /*2c30*/  SHF.L.U32 R4, R9, 0x1f, RZ ;  /* 0x0000001f09047819 */ /* 0x002fc800000006ff */
[----:B------:R-:W1:Y:S02]  /*2c40*/  SYNCS.PHASECHK.TRANS64.TRYWAIT P1, [R0+URZ+0x90], R4 ;  /* 0x00009004000075a7 */ /* 0x000e6400080211ff */
[----:B-1----:R-:W-:Y:S05]  /*2c50*/  @!P1 BRA `(.L_x_50) ;  /* 0x0000006c00949947 */ /* 0x002fea0003800000 */
.L_x_162:
[----:B-1----:R-:W-:Y:S01]  /*2c60*/  LEA R4, R11, UR37, 0x4 ;  /* 0x000000250b047c11 */ /* 0x002fe2000f8e20ff */
[----:B------:R-:W-:Y:S01]  /*2c70*/  VIADD R0, R0, 0xa0 ;  /* 0x000000a000007836 */ /* 0x000fe20000000000 */
[----:B------:R-:W-:Y:S01]  /*2c80*/  SEL R3, R3, RZ, P0 ;  /* 0x000000ff03037207 */ /* 0x000fe20000000000 */
[----:B------:R-:W-:-:S03]  /*2c90*/  VIADD R11, R11, 0x1 ;  /* 0x000000010b0b7836 */ /* 0x000fc60000000000 */
[----:B------:R-:W1:Y:S01]  /*2ca0*/  LDS.128 R4, [R4+0x120] ;  /* 0x0001200004047984 */ /* 0x000e620000000c00 */
[----:B------:R-:W-:Y:S02]  /*2cb0*/  PRMT R0, RZ, 0x654, R0 ;  /* 0x00000654ff007816 */ /* 0x000fe40000000000 */
[C---:B------:R-:W-:Y:S01]  /*2cc0*/  ISETP.NE.AND P1, PT, R11.reuse, 0x2, PT ;  /* 0x000000020b00780c */ /* 0x040fe20003f25270 */
[----:B------:R-:W-:Y:S01]  /*2cd0*/  @!PT LDS RZ, [RZ] ;  /* 0x00000000fffff984 */ /* 0x000fe20000000800 */
[----:B------:R-:W-:Y:S01]  /*2ce0*/  @!PT LDS RZ, [RZ] ;  /* 0x00000000fffff984 */ /* 0x000fe20000000800 */
[----:B------:R-:W-:Y:S01]  /*2cf0*/  @!PT LDS RZ, [RZ] ;  /* 0x00000000fffff984 */ /* 0x000fe20000000800 */
[----:B------:R-:W-:Y:S01]  /*2d00*/  @!PT LDS RZ, [RZ] ;  /* 0x00000000fffff984 */ /* 0x000fe20000000800 */
[----:B------:R2:W-:Y:S06]  /*2d10*/  MEMBAR.ALL.CTA ;  /* 0x0000000000007992 */ /* 0x0005ec0000008000 */
[----:B--2---:R-:W2:Y:S01]  /*2d20*/  FENCE.VIEW.ASYNC.S ;  /* 0x00000000000073c6 */ /* 0x004ea20000000000 */
[----:B------:R-:W-:Y:S01]  /*2d30*/  SEL R11, R11, RZ, P1 ;  /* 0x000000ff0b0b7207 */ /* 0x000fe20000800000 */
[----:B--2---:R2:W-:Y:S01]  /*2d40*/  SYNCS.ARRIVE.TRANS64.RED.A1T0 RZ, [R0+URZ], RZ ;  /* 0x000000ff00ff79a7 */ /* 0x0045e200081004ff */
[----:B-1----:R-:W-:-:S02]  /*2d50*/  LOP3.LUT P3, RZ, R6, 0x1, RZ, 0xc0, !PT ;  /* 0x0000000106ff7812 */ /* 0x002fc4000786c0ff */
[----:B------:R-:W-:-:S04]  /*2d60*/  SEL R4, RZ, 0x1, P1 ;  /* 0x00000001ff047807 */ /* 0x000fc80000800000 */
[----:B------:R-:W-:Y:S02]  /*2d70*/  LOP3.LUT R9, R9, R4, RZ, 0x3c, !PT ;  /* 0x0000000409097212 */ /* 0x000fe400078e3cff */
[----:B--2---:R-:W-:-:S04]  /*2d80*/  SEL R0, RZ, 0x1, P0 ;  /* 0x00000001ff007807 */ /* 0x004fc80000000000 */
[----:B------:R-:W-:Y:S01]  /*2d90*/  LOP3.LUT R8, R8, R0, RZ, 0x3c, !PT ;  /* 0x0000000008087212 */ /* 0x000fe200078e3cff */
[----:B------:R-:W-:Y:S06]  /*2da0*/  @P3 BRA `(.L_x_51) ;  /* 0xfffffffc002c3947 */ /* 0x000fec000383ffff */
[----:B------:R-:W-:Y:S01]  /*2db0*/  ULEA UR5, UR6, UR37, 0x3 ;  /* 0x0000002506057291 */ /* 0x000fe2000f8e18ff */
[----:B------:R-:W-:-:S08]  /*2dc0*/  SHF.L.U32 R2, R12, 0x1f, RZ ;  /* 0x0000001f0c027819 */ /* 0x000fd000000006ff */
[----:B------:R-:W1:Y:S02]  /*2dd0*/  SYNCS.PHASECHK.TRANS64 P0, [UR5+0xa0], R2 ;  /* 0x0000a002ff0075a7 */ /* 0x000e640008001005 */
[----:B-1----:R-:W-:Y:S05]  /*2de0*/  @P0 BRA `(.L_x_52) ;  /* 0x0000000000080947 */ /* 0x002fea0003800000 */
[----:B------:R-:W1:Y:S02]  /*2df0*/  SYNCS.PHASECHK.TRANS64.TRYWAIT P0, [UR5+0xa0], R2 ;  /* 0x0000a002ff0075a7 */ /* 0x000e640008001105 */
[----:B-1----:R-:W-:Y:S05]  /*2e00*/  @!P0 BRA `(.L_x_53) ;  /* 0x0000006c003c8947 */ /* 0x002fea0003800000 */
.L_x_52:
[----:B------:R-:W-:-:S04]  /*2e10*/  UIADD3 UR4, UPT, UPT, UR6, 0x1, URZ ;  /* 0x0000000106047890 */ /* 0x000fc8000fffe0ff */
[----:B------:R-:W-:-:S04]  /*2e20*/  UISETP.NE.AND UP0, UPT, UR4, 0x2, UPT ;  /* 0x000000020400788c */ /* 0x000fc8000bf05270 */
[----:B------:R-:W-:Y:S02]  /*2e30*/  USEL UR7, URZ, 0x1, UP0 ;  /* 0x00000001ff077887 */ /* 0x000fe40008000000 */
[----:B------:R-:W-:-:S04]  /*2e40*/  USEL UR4, UR4, URZ, UP0 ;  /* 0x000000ff04047287 */ /* 0x000fc80008000000 */
[----:B------:R-:W-:Y:S01]  /*2e50*/  ULEA UR4, UR4, UR37, 0x3 ;  /* 0x0000002504047291 */ /* 0x000fe2000f8e18ff */
[----:B-1----:R-:W-:-:S04]  /*2e60*/  LOP3.LUT R2, R12, UR7, RZ, 0x3c, !PT ;  /* 0x000000070c027c12 */ /* 0x002fc8000f8e3cff */
[----:B------:R-:W-:-:S04]  /*2e70*/  SHF.L.U32 R0, R2, 0x1f, RZ ;  /* 0x0000001f02007819 */ /* 0x000fc800000006ff */
[----:B------:R-:W1:Y:S02]  /*2e80*/  SYNCS.PHASECHK.TRANS64 P0, [UR4+0xa0], R0 ;  /* 0x0000a000ff0075a7 */ /* 0x000e640008001004 */
[----:B-1----:R-:W-:Y:S05]  /*2e90*/  @P0 EXIT ;  /* 0x000000000000094d */ /* 0x002fea0003800000 */
[----:B------:R-:W-:Y:S02]  /*2ea0*/  SHF.L.U32 R2, R2, 0x1f, RZ ;  /* 0x0000001f02027819 */ /* 0x000fe400000006ff */
[----:B------:R-:W-:-:S07]  /*2eb0*/  MOV R0, UR4 ;  /* 0x0000000400007c02 */ /* 0x000fce0008000f00 */
.L_x_54:
[----:B-1----:R1:W2:Y:S02]  /*2ec0*/  SYNCS.PHASECHK.TRANS64.TRYWAIT P0, [R0+URZ+0xa0], R2 ;  /* 0x0000a002000075a7 */ /* 0x0022a400080011ff */
[----:B--2---:R-:W-:Y:S05]  /*2ed0*/  @!P0 NANOSLEEP.SYNCS 0x989680 ;  /* 0x009896800000895d */ /* 0x004fea0003900000 */
[----:B------:R-:W2:Y:S02]  /*2ee0*/  @!P0 SYNCS.PHASECHK.TRANS64 P0, [R0+URZ+0xa0], R2 ;  /* 0x0000a002000085a7 */ /* 0x000ea400080010ff */
[----:B--2---:R-:W-:Y:S05]  /*2ef0*/  @P0 EXIT ;  /* 0x000000000000094d */ /* 0x004fea0003800000 */
[----:B------:R-:W-:Y:S05]  /*2f00*/  BRA `(.L_x_54) ;  /* 0xfffffffc00ec7947 */ /* 0x000fea000383ffff */
.L_x_47:
[----:B------:R-:W-:Y:S05]  /*2f10*/  BRA.U UP4, `(.L_x_55) ;  /* 0x0000001504487547 */ /* 0x000fea000b800000 */
[----:B------:R-:W-:Y:S01]  /*2f20*/  UMOV UR6, 0x40 ;  /* 0x0000004000067882 */ /* 0x000fe20000000000 */
[----:B------:R-:W-:Y:S01]  /*2f30*/  NOP ;  /* 0x0000000000007918 */ /* 0x000fe20000000000 */
[----:B------:R-:W-:Y:S01]  /*2f40*/  ULEA UR6, UR37, UR6, 0x18 ;  /* 0x0000000625067291 */ /* 0x000fe2000f8ec0ff */
[----:B------:R-:W-:Y:S02]  /*2f50*/  UMOV UR7, 0x400 ;  /* 0x0000040000077882 */ /* 0x000fe40000000000 */
[----:B------:R-:W-:-:S06]  /*2f60*/  ULEA UR37, UR37, UR7, 0x18 ;  /* 0x0000000725257291 */ /* 0x000fcc000f8ec0ff */
[----:B------:R-:W1:Y:S02]  /*2f70*/  LDS.U8 R2, [UR6+0x1c] ;  /* 0x00001c06ff027984 */ /* 0x000e640008000000 */
[----:B-1----:R-:W-:-:S13]  /*2f80*/  ISETP.NE.AND P0, PT, R2, RZ, PT ;  /* 0x000000ff0200720c */ /* 0x002fda0003f05270 */
[----:B------:R-:W-:Y:S05]  /*2f90*/  @P0 BRA `(.L_x_56) ;  /* 0x0000000400080947 */ /* 0x000fea0003800000 */
[----:B------:R-:W-:Y:S02]  /*2fa0*/  UISETP.NE.U32.AND UP0, UPT, UR5, 0x1, UPT ;  /* 0x000000010500788c */ /* 0x000fe4000bf05070 */
[----:B------:R-:W-:-:S07]  /*2fb0*/  UIADD3 UR8, UPT, UPT, UR6, 0x8, URZ ;  /* 0x0000000806087890 */ /* 0x000fce000fffe0ff */
[----:B------:R-:W-:Y:S05]  /*2fc0*/  BRA.U !UP0, `(.L_x_57) ;  /* 0x00000001089c7547 */ /* 0x000fea000b800000 */
[----:B------:R-:W-:Y:S01]  /*2fd0*/  ELECT P0, URZ, PT ;  /* 0x0000000000ff782f */ /* 0x000fe20003800000 */
[----:B------:R-:W-:-:S12]  /*2fe0*/  BSSY B0, `(.L_x_57) ;  /* 0x0000025000007945 */ /* 0x000fd80003800000 */
[----:B------:R-:W-:Y:S05]  /*2ff0*/  @!P0 BRA `(.L_x_58) ;  /* 0x00000000008c8947 */ /* 0x000fea0003800000 */
[----:B------:R-:W-:-:S05]  /*3000*/  UMOV UR7, 0x10 ;  /* 0x0000001000077882 */ /* 0x000fca0000000000 */
[----:B------:R-:W-:Y:S04]  /*3010*/  DEPBAR.LE SB1, 0x36 ;  /* 0x00009d800000791a */ /* 0x000fe80000000000 */
[----:B------:R-:W1:Y:S02]  /*3020*/  UTCATOMSWS.2CTA.FIND_AND_SET.ALIGN UP1, UR7, UR7 ;  /* 0x00000007000775e3 */ /* 0x000e640008220800 */
[----:B-1----:R-:W-:Y:S01]  /*3030*/  MOV R10, UR7 ;  /* 0x00000007000a7c02 */ /* 0x002fe20008000f00 */
[----:B------:R-:W-:Y:S06]  /*3040*/  BRA.U UP1, `(.L_x_59) ;  /* 0x0000000101187547 */ /* 0x000fec000b800000 */
.L_x_60:
[----:B------:R-:W-:Y:S05]  /*3050*/  NANOSLEEP 0x64 ;  /* 0x000000640000795d */ /* 0x000fea0003800000 */
[----:B------:R-:W-:-:S05]  /*3060*/  UMOV UR7, 0x10 ;  /* 0x0000001000077882 */ /* 0x000fca0000000000 */
[----:B------:R-:W-:Y:S04]  /*3070*/  DEPBAR.LE SB1, 0x36 ;  /* 0x00009d800000791a */ /* 0x000fe80000000000 */
[----:B------:R-:W1:Y:S02]  /*3080*/  UTCATOMSWS.2CTA.FIND_AND_SET.ALIGN UP1, UR7, UR7 ;  /* 0x00000007000775e3 */ /* 0x000e640008220800 */
[----:B-1----:R-:W-:Y:S01]  /*3090*/  MOV R10, UR7 ;  /* 0x00000007000a7c02 */ /* 0x002fe20008000f00 */
[----:B------:R-:W-:Y:S05]  /*30a0*/  BRA.U !UP1, `(.L_x_60) ;  /* 0xfffffffd09e87547 */ /* 0x000fea000b83ffff */
.L_x_59:
[----:B------:R-:W1:Y:S01]  /*30b0*/  LDS R5, [UR6+0x10] ;  /* 0x00001006ff057984 */ /* 0x000e620008000800 */
[----:B------:R-:W-:Y:S01]  /*30c0*/  IMAD.U32 R3, RZ, RZ, UR37 ;  /* 0x00000025ff037e24 */ /* 0x000fe2000f8e00ff */
[----:B------:R-:W-:-:S03]  /*30d0*/  MOV R2, UR4 ;  /* 0x0000000400027c02 */ /* 0x000fc60008000f00 */
[----:B------:R-:W-:Y:S01]  /*30e0*/  VIADD R3, R3, 0x140 ;  /* 0x0000014003037836 */ /* 0x000fe20000000000 */
[----:B-1----:R-:W-:-:S04]  /*30f0*/  SHF.L.U32 R5, R5, 0x1f, RZ ;  /* 0x0000001f05057819 */ /* 0x002fc800000006ff */
[----:B------:R-:W1:Y:S02]  /*3100*/  SYNCS.PHASECHK.TRANS64.TRYWAIT P0, [UR6+0x8], R5 ;  /* 0x00000805ff0075a7 */ /* 0x000e640008001106 */
[----:B-1----:R-:W-:Y:S05]  /*3110*/  @P0 BRA `(.L_x_61) ;  /* 0x0000000000080947 */ /* 0x002fea0003800000 */
[----:B------:R-:W1:Y:S02]  /*3120*/  SYNCS.PHASECHK.TRANS64.TRYWAIT P0, [UR6+0x8], R5 ;  /* 0x00000805ff0075a7 */ /* 0x000e640008001106 */
[----:B-1----:R-:W-:Y:S05]  /*3130*/  @!P0 BRA `(.L_x_62) ;  /* 0x0000006800888947 */ /* 0x002fea0003800000 */
.L_x_61:
[----:B-1----:R-:W-:Y:S01]  /*3140*/  HFMA2 R4, -RZ, RZ, 0, 5.9604644775390625e-08 ;  /* 0x00000001ff047431 */ /* 0x002fe200000001ff */
[----:B------:R-:W-:Y:S01]  /*3150*/  UPRMT UR7, UR4, 0x654, UR8 ;  /* 0x0000065404077896 */ /* 0x000fe20008000008 */
[----:B------:R-:W-:Y:S01]  /*3160*/  IMAD.MOV.U32 R7, RZ, RZ, 0xffff ;  /* 0x0000ffffff077424 */ /* 0x000fe200078e00ff */
[----:B------:R-:W-:Y:S01]  /*3170*/  PRMT R2, R2, 0x654, R3 ;  /* 0x0000065402027816 */ /* 0x000fe20000000003 */
[----:B------:R-:W-:Y:S02]  /*3180*/  IMAD.MOV.U32 R5, RZ, RZ, 0x4 ;  /* 0x00000004ff057424 */ /* 0x000fe400078e00ff */
[----:B------:R-:W-:Y:S01]  /*3190*/  IMAD.SHL.U32 R9, R10, 0x20, RZ ;  /* 0x000000200a097824 */ /* 0x000fe200078e00ff */
[----:B------:R-:W-:Y:S02]  /*31a0*/  MOV R3, UR7 ;  /* 0x0000000700037c02 */ /* 0x000fe40008000f00 */
[-C--:B------:R-:W-:Y:S01]  /*31b0*/  SHF.L.U32 R7, R7, R10.reuse, RZ ;  /* 0x0000000a07077219 */ /* 0x080fe200000006ff */
[----:B------:R1:W-:Y:S01]  /*31c0*/  SYNCS.ARRIVE.TRANS64.RED RZ, [UR7], R5 ;  /* 0x00000005ffff79a7 */ /* 0x0003e20008000407 */
[----:B------:R-:W-:Y:S01]  /*31d0*/  SHF.L.U32 R6, R4, R10, RZ ;  /* 0x0000000a04067219 */ /* 0x000fe200000006ff */
[----:B------:R1:W-:Y:S04]  /*31e0*/  STS [UR37+0x140], R9 ;  /* 0x00014009ff007988 */ /* 0x0003e80008000825 */
[----:B------:R1:W-:Y:S04]  /*31f0*/  STAS [R2.64], R10 ;  /* 0x0000000a02007dbd */ /* 0x0003e8000c0008ff */
[----:B------:R1:W-:Y:S04]  /*3200*/  ATOMS.OR RZ, [UR6+0x14], R7 ;  /* 0x00001407ffff798c */ /* 0x0003e8000b000006 */
[----:B------:R1:W-:Y:S04]  /*3210*/  ATOMS.OR RZ, [UR6+0x18], R6 ;  /* 0x00001806ffff798c */ /* 0x0003e8000b000006 */
[----:B------:R1:W-:Y:S02]  /*3220*/  ATOMS.XOR RZ, [UR6+0x10], R4 ;  /* 0x00001004ffff798c */ /* 0x0003e4000b800006 */
.L_x_58:
[----:B------:R-:W-:Y:S05]  /*3230*/  BSYNC B0 ;  /* 0x0000000000007941 */ /* 0x000fea0003800000 */
.L_x_57:
[----:B------:R-:W-:Y:S05]  /*3240*/  BRA.U UP0, `(.L_x_63) ;  /* 0x00000001006c7547 */ /* 0x000fea000b800000 */
[----:B------:R-:W-:-:S03]  /*3250*/  UMOV UR7, 0xffffffff ;  /* 0xffffffff00077882 */ /* 0x000fc60000000000 */
[----:B------:R-:W-:Y:S05]  /*3260*/  BRA.DIV UR7, `(.L_x_64) ;  /* 0x0000006a07547947 */ /* 0x000fea000b800000 */
[----:B------:R-:W-:-:S13]  /*3270*/  ELECT P6, URZ, PT ;  /* 0x0000000000ff782f */ /* 0x000fda00038c0000 */
.L_x_166:
[----:B------:R-:W-:Y:S05]  /*3280*/  @!P6 BRA `(.L_x_63) ;  /* 0x00000000005ce947 */ /* 0x000fea0003800000 */
[----:B-1----:R-:W1:Y:S02]  /*3290*/  LDS R3, [UR6+0x10] ;  /* 0x00001006ff037984 */ /* 0x002e640008000800 */
[----:B-1----:R-:W-:-:S04]  /*32a0*/  SHF.L.U32 R3, R3, 0x1f, RZ ;  /* 0x0000001f03037819 */ /* 0x002fc800000006ff */
[----:B------:R-:W1:Y:S02]  /*32b0*/  SYNCS.PHASECHK.TRANS64.TRYWAIT P0, [UR6+0x8], R3 ;  /* 0x00000803ff0075a7 */ /* 0x000e640008001106 */
[----:B-1----:R-:W-:Y:S05]  /*32c0*/  @P0 BRA `(.L_x_65) ;  /* 0x0000000000080947 */ /* 0x002fea0003800000 */
[----:B------:R-:W1:Y:S02]  /*32d0*/  SYNCS.PHASECHK.TRANS64.TRYWAIT P0, [UR6+0x8], R3 ;  /* 0x00000803ff0075a7 */ /* 0x000e640008001106 */
[----:B-1----:R-:W-:Y:S05]  /*32e0*/  @!P0 BRA `(.L_x_66) ;  /* 0x0000006800548947 */ /* 0x002fea0003800000 */
.L_x_65:
[----:B------:R-:W2:Y:S01]  /*32f0*/  LDS R5, [UR37+0x140] ;  /* 0x00014025ff057984 */ /* 0x000ea20008000800 */
[----:B-1----:R-:W-:Y:S02]  /*3300*/  HFMA2 R2, -RZ, RZ, 0, 5.9604644775390625e-08 ;  /* 0x00000001ff027431 */ /* 0x002fe400000001ff */
[----:B------:R-:W-:Y:S01]  /*3310*/  IMAD.MOV.U32 R3, RZ, RZ, 0xffff ;  /* 0x0000ffffff037424 */ /* 0x000fe200078e00ff */
[----:B------:R-:W-:Y:S01]  /*3320*/  UPRMT UR7, UR4, 0x654, UR8 ;  /* 0x0000065404077896 */ /* 0x000fe20008000008 */
[----:B--2---:R-:W-:-:S03]  /*3330*/  IMAD.SHL.U32 R4, R5, 0x20, RZ ;  /* 0x0000002005047824 */ /* 0x004fc600078e00ff */
[-C--:B------:R-:W-:Y:S02]  /*3340*/  SHF.L.U32 R3, R3, R5.reuse, RZ ;  /* 0x0000000503037219 */ /* 0x080fe400000006ff */
[----:B------:R-:W-:Y:S01]  /*3350*/  SHF.L.U32 R5, R2, R5, RZ ;  /* 0x0000000502057219 */ /* 0x000fe200000006ff */
[----:B------:R2:W-:Y:S04]  /*3360*/  STS [UR37+0x140], R4 ;  /* 0x00014004ff007988 */ /* 0x0005e80008000825 */
[----:B------:R2:W-:Y:S04]  /*3370*/  ATOMS.OR RZ, [UR6+0x14], R3 ;  /* 0x00001403ffff798c */ /* 0x0005e8000b000006 */
[----:B------:R2:W-:Y:S01]  /*3380*/  ATOMS.OR RZ, [UR6+0x18], R5 ;  /* 0x00001805ffff798c */ /* 0x0005e2000b000006 */
[----:B------:R-:W-:Y:S03]  /*3390*/  SYNCS.ARRIVE.TRANS64.RED.A1T0 RZ, [UR7], RZ ;  /* 0x000000ffffff79a7 */ /* 0x000fe60008100407 */
[----:B------:R2:W-:Y:S01]  /*33a0*/  ATOMS.XOR RZ, [UR6+0x10], R2 ;  /* 0x00001002ffff798c */ /* 0x0005e2000b800006 */
[----:B------:R-:W-:Y:S05]  /*33b0*/  BRA `(.L_x_63) ;  /* 0x0000000000107947 */ /* 0x000fea0003800000 */
.L_x_56:
[----:B------:R-:W-:-:S05]  /*33c0*/  MOV R2, 0xffffffff ;  /* 0xffffffff00027802 */ /* 0x000fca0000000f00 */
[----:B------:R1:W-:Y:S02]  /*33d0*/  STS [UR37+0x140], R2 ;  /* 0x00014002ff007988 */ /* 0x0003e40008000825 */
[----:B-1----:R-:W-:Y:S02]  /*33e0*/  MOV R2, 0x3400 ;  /* 0x0000340000027802 */ /* 0x002fe40000000f00 */
[----:B-----5:R-:W-:Y:S05]  /*33f0*/  CALL.REL.NOINC `($__internal_1_$__cuda_sm10x_tcgen05_guardrail_trap_phase_invalid_during_alloc) ;  /* 0x0000007000287944 */ /* 0x020fea0003c00000 */
.L_x_63:
[----:B------:R-:W-:Y:S05]  /*3400*/  WARPSYNC.ALL ;  /* 0x0000000000007948 */ /* 0x000fea0003800000 */
[----:B------:R-:W3:Y:S01]  /*3410*/  S2UR UR7, SR_CgaCtaId ;  /* 0x00000000000779c3 */ /* 0x000ee20000008800 */
[----:B------:R-:W-:Y:S01]  /*3420*/  UMOV UR6, 0x400 ;  /* 0x0000040000067882 */ /* 0x000fe20000000000 */
[----:B------:R-:W-:-:S06]  /*3430*/  NOP ;  /* 0x0000000000007918 */ /* 0x000fcc0000000000 */
[----:B------:R-:W-:Y:S06]  /*3440*/  BAR.ARV 0x6, 0xa0 ;  /* 0x0182800000007b1d */ /* 0x000fec0000002000 */
[----:B------:R-:W4:Y:S01]  /*3450*/  LDCU UR8, c[0x0][0x38c] ;  /* 0x00007180ff0877ac */ /* 0x000f220008000800 */
[----:B------:R-:W-:Y:S01]  /*3460*/  LOP3.LUT R0, R0, 0xffff, RZ, 0xc0, !PT ;  /* 0x0000ffff00007812 */ /* 0x000fe200078ec0ff */
[----:B-1----:R-:W-:Y:S01]  /*3470*/  IMAD.MOV.U32 R9, RZ, RZ, 0x1 ;  /* 0x00000001ff097424 */ /* 0x002fe200078e00ff */
[----:B------:R-:W-:Y:S01]  /*3480*/  LOP3.LUT R8, R8, 0xffff, RZ, 0xc0, !PT ;  /* 0x0000ffff08087812 */ /* 0x000fe200078ec0ff */
[----:B------:R-:W-:Y:S01]  /*3490*/  UMOV UR19, URZ ;  /* 0x000000ff00137c82 */ /* 0x000fe20008000000 */
[----:B------:R-:W-:Y:S01]  /*34a0*/  R2UR UR10, R0 ;  /* 0x00000000000a72ca */ /* 0x000fe200000e0000 */
[----:B------:R-:W-:Y:S01]  /*34b0*/  UMOV UR18, URZ ;  /* 0x000000ff00127c82 */ /* 0x000fe20008000000 */
[----:B------:R-:W-:Y:S01]  /*34c0*/  R2UR UR11, R8 ;  /* 0x00000000080b72ca */ /* 0x000fe200000e0000 */
[----:B------:R-:W-:Y:S01]  /*34d0*/  IMAD.MOV.U32 R8, RZ, RZ, RZ ;  /* 0x000000ffff087224 */ /* 0x000fe200078e00ff */
[----:B------:R-:W-:Y:S01]  /*34e0*/  UMOV UR17, URZ ;  /* 0x000000ff00117c82 */ /* 0x000fe20008000000 */
[----:B---3--:R-:W-:-:S02]  /*34f0*/  ULEA UR7, UR7, UR6, 0x18 ;  /* 0x0000000607077291 */ /* 0x008fc4000f8ec0ff */
[----:B------:R-:W-:Y:S02]  /*3500*/  UISETP.NE.AND UP2, UPT, UR5, URZ, UPT ;  /* 0x000000ff0500728c */ /* 0x000fe4000bf45270 */
[----:B------:R-:W-:Y:S02]  /*3510*/  UIADD3 UR12, UPT, UPT, UR7, 0x8400, URZ ;  /* 0x00008400070c7890 */ /* 0x000fe4000fffe0ff */
[----:B------:R-:W-:Y:S02]  /*3520*/  UIADD3 UR13, UPT, UPT, UR7, 0x28400, URZ ;  /* 0x00028400070d7890 */ /* 0x000fe4000fffe0ff */
[----:B----4-:R-:W-:Y:S01]  /*3530*/  UIADD3 UR8, UPT, UPT, UR8, 0x7f, URZ ;  /* 0x0000007f08087890 */ /* 0x010fe2000fffe0ff */
[----:B--2---:R-:W1:Y:S01]  /*3540*/  LDS R2, [UR7+0x140] ;  /* 0x00014007ff027984 */ /* 0x004e620008000800 */
[----:B------:R-:W-:Y:S02]  /*3550*/  USHF.R.U32.HI UR12, URZ, 0x4, UR12 ;  /* 0x00000004ff0c7899 */ /* 0x000fe4000801160c */
[----:B------:R-:W-:-:S02]  /*3560*/  USHF.R.S32.HI UR6, URZ, 0x1f, UR8 ;  /* 0x0000001fff067899 */ /* 0x000fc40008011408 */
[----:B------:R-:W-:Y:S02]  /*3570*/  USHF.R.U32.HI UR13, URZ, 0x4, UR13 ;  /* 0x00000004ff0d7899 */ /* 0x000fe4000801160d */
[----:B------:R-:W-:Y:S02]  /*3580*/  ULEA.HI UR6, UR6, UR8, URZ, 0x7 ;  /* 0x0000000806067291 */ /* 0x000fe4000f8f38ff */
[----:B------:R-:W-:Y:S02]  /*3590*/  ULOP3.LUT UR12, UR12, 0x3fff, URZ, 0xc0, !UPT ;  /* 0x00003fff0c0c7892 */ /* 0x000fe4000f8ec0ff */
[----:B------:R-:W-:Y:S02]  /*35a0*/  USHF.R.S32.HI UR6, URZ, 0x7, UR6 ;  /* 0x00000007ff067899 */ /* 0x000fe40008011406 */
[----:B------:R-:W-:Y:S02]  /*35b0*/  ULOP3.LUT UR13, UR13, 0x3fff, URZ, 0xc0, !UPT ;  /* 0x00003fff0d0d7892 */ /* 0x000fe4000f8ec0ff */
[----:B------:R-:W-:Y:S01]  /*35c0*/  UISETP.LT.AND UP0, UPT, UR6, 0x1, UPT ;  /* 0x000000010600788c */ /* 0x000fe2000bf01270 */
[----:B------:R-:W-:Y:S01]  /*35d0*/  UMOV UR36, 0x0 ;  /* 0x0000000000247882 */ /* 0x000fe20000000000 */
        /* <DEDUP_REMOVED lines=9> */
[----:B------:R-:W-:-:S02]  /*3670*/  ULOP3.LUT UR12, UR12, 0x10000, URZ, 0xfc, !UPT ;  /* 0x000100000c0c7892 */ /* 0x000fc4000f8efcff */
[----:B------:R-:W-:Y:S02]  /*3680*/  ULOP3.LUT UR13, UR13, 0x10000, URZ, 0xfc, !UPT ;  /* 0x000100000d0d7892 */ /* 0x000fe4000f8efcff */
[----:B------:R-:W-:Y:S01]  /*3690*/  USEL UR20, UR6, 0x1, !UP0 ;  /* 0x0000000106147887 */ /* 0x000fe2000c000000 */
[----:B------:R-:W-:Y:S01]  /*36a0*/  UMOV UR26, 0x0 ;  /* 0x00000000001a7882 */ /* 0x000fe20000000000 */
[----:B------:R-:W-:Y:S01]  /*36b0*/  UMOV UR27, 0x10200010 ;  /* 0x10200010001b7882 */ /* 0x000fe20000000000 */
[----:B------:R-:W-:Y:S01]  /*36c0*/  UMOV UR24, 0x0 ;  /* 0x0000000000187882 */ /* 0x000fe20000000000 */
[----:B------:R-:W-:Y:S01]  /*36d0*/  UMOV UR25, 0x10200010 ;  /* 0x1020001000197882 */ /* 0x000fe20000000000 */
[----:B------:R-:W-:Y:S01]  /*36e0*/  UMOV UR22, 0x0 ;  /* 0x0000000000167882 */ /* 0x000fe20000000000 */
[----:B------:R-:W-:Y:S01]  /*36f0*/  UMOV UR23, 0x10200010 ;  /* 0x1020001000177882 */ /* 0x000fe20000000000 */
[----:B-1----:R-:W-:Y:S02]  /*3700*/  R2UR UR21, R2 ;  /* 0x00000000021572ca */ /* 0x002fe400000e0000 */
[----:B------:R-:W-:-:S13]  /*3710*/  CS2R R2, SRZ ;  /* 0x0000000000027805 */ /* 0x000fda000001ff00 */
.L_x_74:
[C---:B------:R-:W-:Y:S02]  /*3720*/  LEA R0, R8.reuse, UR7, 0x3 ;  /* 0x0000000708007c11 */ /* 0x040fe4000f8e18ff */
[----:B------:R-:W-:Y:S02]  /*3730*/  SHF.L.U32 R4, R3, 0x1f, RZ ;  /* 0x0000001f03047819 */ /* 0x000fe400000006ff */
[----:B------:R-:W-:Y:S02]  /*3740*/  LEA R5, R8, UR7, 0x4 ;  /* 0x0000000708057c11 */ /* 0x000fe4000f8e20ff */
[----:B------:R-:W1:Y:S02]  /*3750*/  SYNCS.PHASECHK.TRANS64.TRYWAIT P0, [R0+URZ+0x90], R4 ;  /* 0x00009004000075a7 */ /* 0x000e6400080011ff */
[----:B-1-3--:R-:W-:Y:S05]  /*3760*/  @!P0 BRA `(.L_x_67) ;  /* 0x00000064004c8947 */ /* 0x00afea0003800000 */
.L_x_167:
[----:B-1----:R-:W1:Y:S01]  /*3770*/  LDS.128 R4, [R5+0x120] ;  /* 0x0001200005047984 */ /* 0x002e620000000c00 */
[----:B------:R-:W-:Y:S02]  /*3780*/  VIADD R0, R0, 0xa0 ;  /* 0x000000a000007836 */ /* 0x000fe40000000000 */
[----:B------:R-:W-:Y:S01]  /*3790*/  VIADD R8, R8, 0x1 ;  /* 0x0000000108087836 */ /* 0x000fe20000000000 */
[----:B------:R-:W-:Y:S01]  /*37a0*/  @!PT LDS RZ, [RZ] ;  /* 0x00000000fffff984 */ /* 0x000fe20000000800 */
[----:B------:R-:W-:Y:S01]  /*37b0*/  @!PT LDS RZ, [RZ] ;  /* 0x00000000fffff984 */ /* 0x000fe20000000800 */
[----:B------:R-:W-:Y:S01]  /*37c0*/  @!PT LDS RZ, [RZ] ;  /* 0x00000000fffff984 */ /* 0x000fe20000000800 */
[----:B------:R-:W-:Y:S01]  /*37d0*/  @!PT LDS RZ, [RZ] ;  /* 0x00000000fffff984 */ /* 0x000fe20000000800 */
[----:B------:R2:W-:Y:S06]  /*37e0*/  MEMBAR.ALL.CTA ;  /* 0x0000000000007992 */ /* 0x0005ec0000008000 */
[----:B--2---:R-:W2:Y:S01]  /*37f0*/  FENCE.VIEW.ASYNC.S ;  /* 0x00000000000073c6 */ /* 0x004ea20000000000 */
[----:B------:R-:W-:-:S04]  /*3800*/  PRMT R0, RZ, 0x654, R0 ;  /* 0x00000654ff007816 */ /* 0x000fc80000000000 */
[----:B--2---:R2:W-:Y:S01]  /*3810*/  SYNCS.ARRIVE.TRANS64.RED.A1T0 RZ, [R0+URZ], RZ ;  /* 0x000000ff00ff79a7 */ /* 0x0045e200081004ff */
[----:B-1----:R-:W-:Y:S01]  /*3820*/  LOP3.LUT P1, RZ, R6, 0x1, RZ, 0xc0, !PT ;  /* 0x0000000106ff7812 */ /* 0x002fe2000782c0ff */
[----:B--2---:R-:W-:-:S12]  /*3830*/  BRA.U UP2, `(.L_x_68) ;  /* 0x0000000502587547 */ /* 0x004fd8000b800000 */
[----:B------:R-:W1:Y:S01]  /*3840*/  LDCU UR8, c[0x0][0x38c] ;  /* 0x00007180ff0877ac */ /* 0x000e620008000800 */
[----:B------:R-:W-:Y:S02]  /*3850*/  PLOP3.LUT P2, PT, PT, PT, PT, 0x80, 0x8 ;  /* 0x000000000008781c */ /* 0x000fe40003f4f070 */
[----:B------:R-:W-:Y:S01]  /*3860*/  SHF.L.U32 R4, R9, 0x1f, RZ ;  /* 0x0000001f09047819 */ /* 0x000fe200000006ff */
[----:B-1----:R-:W-:Y:S02]  /*3870*/  UISETP.GE.AND UP0, UPT, UR8, 0x1, UPT ;  /* 0x000000010800788c */ /* 0x002fe4000bf06270 */
[----:B------:R-:W-:-:S04]  /*3880*/  ULEA UR8, UR19, UR7, 0x3 ;  /* 0x0000000713087291 */ /* 0x000fc8000f8e18ff */
[----:B------:R-:W-:-:S05]  /*3890*/  PLOP3.LUT P0, PT, PT, PT, UP0, 0x80, 0x8 ;  /* 0x000000000008781c */ /* 0x000fca0003f0f008 */
[----:B------:R-:W-:-:S08]  /*38a0*/  @UP0 ULEA UR9, UR18, UR7, 0x3 ;  /* 0x0000000712090291 */ /* 0x000fd0000f8e18ff */
[----:B------:R-:W-:-:S04]  /*38b0*/  @P0 SHF.L.U32 R0, R2, 0x1f, RZ ;  /* 0x0000001f02000819 */ /* 0x000fc800000006ff */
[----:B------:R1:W2:Y:S01]  /*38c0*/  @P0 SYNCS.PHASECHK.TRANS64.TRYWAIT P2, [UR9], R0 ;  /* 0x00000000ff0005a7 */ /* 0x0002a20008041109 */
[----:B------:R-:W-:Y:S01]  /*38d0*/  ULEA UR9, UR19, UR21, 0x7 ;  /* 0x0000001513097291 */ /* 0x000fe2000f8e38ff */
[----:B------:R-:W3:Y:S02]  /*38e0*/  SYNCS.PHASECHK.TRANS64.TRYWAIT P0, [UR8+0xd0], R4 ;  /* 0x0000d004ff0075a7 */ /* 0x000ee40008001108 */
[----:B-123--:R-:W-:Y:S09]  /*38f0*/  @!P0 BRA `(.L_x_69) ;  /* 0x0000006000fc8947 */ /* 0x00eff20003800000 */
.L_x_169:
[----:B------:R-:W-:Y:S01]  /*3900*/  UMOV UR16, UR17 ;  /* 0x0000001100107c82 */ /* 0x000fe20008000000 */
[----:B------:R-:W-:Y:S05]  /*3910*/  BRA.U !UP0, `(.L_x_70) ;  /* 0x0000000508107547 */ /* 0x000fea000b800000 */
[----:B------:R-:W-:Y:S02]  /*3920*/  UIADD3 UR16, UPT, UPT, UR20, UR17, URZ ;  /* 0x0000001114107290 */ /* 0x000fe4000fffe0ff */
[----:B------:R-:W-:Y:S01]  /*3930*/  UPLOP3.LUT UP3, UPT, UPT, UPT, UPT, 0x40, 0x4 ;  /* 0x000000000004789c */ /* 0x000fe20003f6e870 */
[----:B------:R-:W-:Y:S01]  /*3940*/  UMOV UR15, UR6 ;  /* 0x00000006000f7c82 */ /* 0x000fe20008000000 */
[----:B------:R-:W-:-:S09]  /*3950*/  UMOV UR58, UR18 ;  /* 0x00000012003a7c82 */ /* 0x000fd20008000000 */
.L_x_73:
[----:B--2---:R-:W-:Y:S01]  /*3960*/  ULEA UR14, UR58, UR7, 0x3 ;  /* 0x000000073a0e7291 */ /* 0x004fe2000f8e18ff */
[----:B---3--:R-:W-:Y:S11]  /*3970*/  @P2 BRA `(.L_x_71) ;  /* 0x00000000000c2947 */ /* 0x008ff60003800000 */
[----:B-1----:R-:W-:Y:S04]  /*3980*/  SHF.L.U32 R4, R2, 0x1f, RZ ;  /* 0x0000001f02047819 */ /* 0x002fe800000006ff */
[----:B------:R-:W1:Y:S02]  /*3990*/  SYNCS.PHASECHK.TRANS64.TRYWAIT P0, [UR14], R4 ;  /* 0x00000004ff0075a7 */ /* 0x000e64000800110e */
[----:B-1----:R-:W-:Y:S05]  /*39a0*/  @!P0 BRA `(.L_x_72) ;  /* 0x0000006000e88947 */ /* 0x002fea0003800000 */
.L_x_71:
[----:B------:R-:W-:Y:S01]  /*39b0*/  UISETP.NE.AND UP0, UPT, UR15, 0x1, UPT ;  /* 0x000000010f00788c */ /* 0x000fe2000bf05270 */
[----:B------:R-:W-:Y:S01]  /*39c0*/  PLOP3.LUT P2, PT, PT, PT, PT, 0x80, 0x8 ;  /* 0x000000000008781c */ /* 0x000fe20003f4f070 */
[----:B------:R-:W-:Y:S02]  /*39d0*/  UIADD3 UR18, UPT, UPT, UR58, 0x1, URZ ;  /* 0x000000013a127890 */ /* 0x000fe4000fffe0ff */
[----:B------:R-:W-:Y:S02]  /*39e0*/  ULEA UR68, UR58, UR13, 0xa ;  /* 0x0000000d3a447291 */ /* 0x000fe4000f8e50ff */
[----:B------:R-:W-:Y:S01]  /*39f0*/  UISETP.NE.AND UP1, UPT, UR18, 0x4, UPT ;  /* 0x000000041200788c */ /* 0x000fe2000bf25270 */
[----:B------:R-:W-:Y:S01]  /*3a00*/  PLOP3.LUT P0, PT, PT, PT, UP0, 0x80, 0x8 ;  /* 0x000000000008781c */ /* 0x000fe20003f0f008 */
[----:B------:R-:W-:Y:S02]  /*3a10*/  ULEA UR66, UR58, UR12, 0xb ;  /* 0x0000000c3a427291 */ /* 0x000fe4000f8e58ff */
[----:B------:R-:W-:Y:S02]  /*3a20*/  USEL UR39, URZ, 0x1, UP1 ;  /* 0x00000001ff277887 */ /* 0x000fe40008800000 */
[----:B------:R-:W-:Y:S02]  /*3a30*/  USEL UR18, UR18, URZ, UP1 ;  /* 0x000000ff12127287 */ /* 0x000fe40008800000 */
[----:B------:R-:W-:Y:S02]  /*3a40*/  UIADD3 UR64, UPT, UPT, UR68, 0x2, URZ ;  /* 0x0000000244407890 */ /* 0x000fe4000fffe0ff */
[----:B------:R-:W-:Y:S01]  /*3a50*/  @UP0 ULEA UR38, UR18, UR7, 0x3 ;  /* 0x0000000712260291 */ /* 0x000fe2000f8e18ff */
[----:B------:R-:W-:Y:S01]  /*3a60*/  LOP3.LUT R2, R2, UR39, RZ, 0x3c, !PT ;  /* 0x0000002702027c12 */ /* 0x000fe2000f8e3cff */
[----:B------:R-:W-:Y:S02]  /*3a70*/  UIADD3 UR62, UPT, UPT, UR66, 0x2, URZ ;  /* 0x00000002423e7890 */ /* 0x000fe4000fffe0ff */
[----:B------:R-:W-:Y:S01]  /*3a80*/  UIADD3 UR60, UPT, UPT, UR68, 0x4, URZ ;  /* 0x00000004443c7890 */ /* 0x000fe2000fffe0ff */
[----:B-1----:R-:W-:Y:S01]  /*3a90*/  @P0 SHF.L.U32 R0, R2, 0x1f, RZ ;  /* 0x0000001f02000819 */ /* 0x002fe200000006ff */
[----:B------:R-:W-:Y:S02]  /*3aa0*/  UIADD3 UR58, UPT, UPT, UR66, 0x4, URZ ;  /* 0x00000004423a7890 */ /* 0x000fe4000fffe0ff */
[----:B------:R-:W-:Y:S01]  /*3ab0*/  UIADD3 UR56, UPT, UPT, UR68, 0x6, URZ ;  /* 0x0000000644387890 */ /* 0x000fe2000fffe0ff */
[----:B------:R2:W3:Y:S01]  /*3ac0*/  @P0 SYNCS.PHASECHK.TRANS64.TRYWAIT P2, [UR38], R0 ;  /* 0x00000000ff0005a7 */ /* 0x0004e20008041126 */
[----:B------:R-:W-:Y:S02]  /*3ad0*/  UIADD3 UR54, UPT, UPT, UR66, 0x6, URZ ;  /* 0x0000000642367890 */ /* 0x000fe4000fffe0ff */
        /* <DEDUP_REMOVED lines=10> */
[----:B------:R-:W-:Y:S02]  /*3b80*/  UIADD3 UR15, UPT, UPT, UR15, -0x1, URZ ;  /* 0xffffffff0f0f7890 */ /* 0x000fe4000fffe0ff */
[----:B------:R-:W-:Y:S01]  /*3b90*/  UISETP.NE.AND UP0, UPT, UR17, UR16, UPT ;  /* 0x000000101100728c */ /* 0x000fe2000bf05270 */
[----:B------:R-:W-:Y:S01]  /*3ba0*/  UMOV UR69, 0x40004040 ;  /* 0x4000404000457882 */ /* 0x000fe20000000000 */
[----:B------:R-:W-:Y:S01]  /*3bb0*/  UMOV UR67, 0x40004040 ;  /* 0x4000404000437882 */ /* 0x000fe20000000000 */
[----:B------:R-:W-:Y:S01]  /*3bc0*/  UMOV UR65, 0x40004040 ;  /* 0x4000404000417882 */ /* 0x000fe20000000000 */
[----:B------:R-:W-:Y:S01]  /*3bd0*/  UTCHMMA.2CTA gdesc[UR66], gdesc[UR68], tmem[UR9], tmem[UR36], idesc[UR37], UP3 ;  /* 0x00ff2444420075ea */ /* 0x000fe20009a00009 */
[----:B------:R-:W-:Y:S01]  /*3be0*/  UPLOP3.LUT UP3, UPT, UPT, UPT, UPT, 0x80, 0x8 ;  /* 0x000000000008789c */ /* 0x000fe20003f6f070 */
[----:B------:R-:W-:Y:S01]  /*3bf0*/  UMOV UR63, 0x40004040 ;  /* 0x40004040003f7882 */ /* 0x000fe20000000000 */
[----:B------:R-:W-:Y:S01]  /*3c00*/  UMOV UR61, 0x40004040 ;  /* 0x40004040003d7882 */ /* 0x000fe20000000000 */
[----:B------:R-:W-:Y:S01]  /*3c10*/  UTCHMMA.2CTA gdesc[UR62], gdesc[UR64], tmem[UR9], tmem[UR34], idesc[UR35], UPT ;  /* 0x00ff22403e0075ea */ /* 0x000fe2000ba00009 */
[----:B------:R-:W-:Y:S01]  /*3c20*/  UMOV UR59, 0x40004040 ;  /* 0x40004040003b7882 */ /* 0x000fe20000000000 */
[----:B------:R-:W-:Y:S01]  /*3c30*/  UMOV UR57, 0x40004040 ;  /* 0x4000404000397882 */ /* 0x000fe20000000000 */
[----:B------:R1:W-:Y:S01]  /*3c40*/  UTCHMMA.2CTA gdesc[UR58], gdesc[UR60], tmem[UR9], tmem[UR32], idesc[UR33], UPT ;  /* 0x00ff203c3a0075ea */ /* 0x0003e2000ba00009 */
        /* <DEDUP_REMOVED lines=11> */
[----:B------:R-:W-:Y:S01]  /*3d00*/  UMOV UR39, 0x40004040 ;  /* 0x4000404000277882 */ /* 0x000fe20000000000 */
[----:B------:R2:W-:Y:S01]  /*3d10*/  UTCHMMA.2CTA gdesc[UR42], gdesc[UR44], tmem[UR9], tmem[UR24], idesc[UR25], UPT ;  /* 0x00ff182c2a0075ea */ /* 0x0005e2000ba00009 */
[----:B------:R2:W-:Y:S01]  /*3d20*/  UTCHMMA.2CTA gdesc[UR38], gdesc[UR40], tmem[UR9], tmem[UR22], idesc[UR23], UPT ;  /* 0x00ff1628260075ea */ /* 0x0005e2000ba00009 */
[----:B------:R2:W-:Y:S01]  /*3d30*/  UTCBAR.2CTA.MULTICAST [UR14], URZ, UR11 ;  /* 0x000000ff0e0073e9 */ /* 0x0005e2000820080b */
[----:B-1----:R-:W-:Y:S01]  /*3d40*/  UMOV UR58, UR18 ;  /* 0x00000012003a7c82 */ /* 0x002fe20008000000 */
[----:B------:R-:W-:Y:S05]  /*3d50*/  BRA.U UP0, `(.L_x_73) ;  /* 0xfffffffd00007547 */ /* 0x000fea000b83ffff */
.L_x_70:
[----:B------:R-:W-:Y:S01]  /*3d60*/  UIADD3 UR8, UPT, UPT, UR8, 0xb0, URZ ;  /* 0x000000b008087890 */ /* 0x000fe2000fffe0ff */
[----:B------:R-:W-:-:S08]  /*3d70*/  UMOV UR17, UR16 ;  /* 0x0000001000117c82 */ /* 0x000fd00008000000 */
[----:B------:R4:W-:Y:S01]  /*3d80*/  UTCBAR.2CTA.MULTICAST [UR8], URZ, UR10 ;  /* 0x000000ff080073e9 */ /* 0x0009e2000820080a */
[----:B------:R-:W-:Y:S02]  /*3d90*/  NOP ;  /* 0x0000000000007918 */ /* 0x000fe40000000000 */
.L_x_68:
[----:B------:R-:W-:Y:S01]  /*3da0*/  UIADD3 UR19, UPT, UPT, UR19, 0x1, URZ ;  /* 0x0000000113137890 */ /* 0x000fe2000fffe0ff */
[----:B------:R-:W-:-:S03]  /*3db0*/  ISETP.NE.AND P0, PT, R8, 0x2, PT ;  /* 0x000000020800780c */ /* 0x000fc60003f05270 */
[----:B------:R-:W-:Y:S01]  /*3dc0*/  UISETP.NE.AND UP0, UPT, UR19, 0x4, UPT ;  /* 0x000000041300788c */ /* 0x000fe2000bf05270 */
[----:B-12---:R-:W-:Y:S02]  /*3dd0*/  SEL R0, RZ, 0x1, P0 ;  /* 0x00000001ff007807 */ /* 0x006fe40000000000 */
[----:B------:R-:W-:Y:S01]  /*3de0*/  SEL R8, R8, RZ, P0 ;  /* 0x000000ff08087207 */ /* 0x000fe20000000000 */
[----:B----4-:R-:W-:Y:S01]  /*3df0*/  USEL UR8, URZ, 0x1, UP0 ;  /* 0x00000001ff087887 */ /* 0x010fe20008000000 */
[----:B------:R-:W-:Y:S01]  /*3e00*/  LOP3.LUT R3, R3, R0, RZ, 0x3c, !PT ;  /* 0x0000000003037212 */ /* 0x000fe200078e3cff */
[----:B------:R-:W-:-:S04]  /*3e10*/  USEL UR19, UR19, URZ, UP0 ;  /* 0x000000ff13137287 */ /* 0x000fc80008000000 */
[----:B------:R-:W-:Y:S01]  /*3e20*/  LOP3.LUT R9, R9, UR8, RZ, 0x3c, !PT ;  /* 0x0000000809097c12 */ /* 0x000fe2000f8e3cff */
[----:B------:R-:W-:Y:S07]  /*3e30*/  @P1 BRA `(.L_x_74) ;  /* 0xfffffff800381947 */ /* 0x000fee000383ffff */
[----:B------:R-:W1:Y:S01]  /*3e40*/  S2UR UR6, SR_CgaCtaId ;  /* 0x00000000000679c3 */ /* 0x000e620000008800 */
[----:B------:R-:W-:Y:S01]  /*3e50*/  ELECT P0, URZ, PT ;  /* 0x0000000000ff782f */ /* 0x000fe20003800000 */
[----:B------:R-:W-:Y:S01]  /*3e60*/  HFMA2 R0, -RZ, RZ, 0, 5.9604644775390625e-08 ;  /* 0x00000001ff007431 */ /* 0x000fe200000001ff */
[----:B------:R-:W-:-:S05]  /*3e70*/  UMOV UR8, 0x40 ;  /* 0x0000004000087882 */ /* 0x000fca0000000000 */
[----:B------:R-:W-:Y:S01]  /*3e80*/  UVIRTCOUNT.DEALLOC.SMPOOL 0x80 ;  /* 0x000000800000784c */ /* 0x000fe20000000000 */
[----:B------:R-:W-:Y:S02]  /*3e90*/  UISETP.NE.AND UP0, UPT, UR5, URZ, UPT ;  /* 0x000000ff0500728c */ /* 0x000fe4000bf05270 */
[----:B-1----:R-:W-:-:S09]  /*3ea0*/  ULEA UR6, UR6, UR8, 0x18 ;  /* 0x0000000806067291 */ /* 0x002fd2000f8ec0ff */
[----:B------:R1:W-:Y:S01]  /*3eb0*/  @P0 STS.U8 [UR6+0x1c], R0 ;  /* 0x00001c00ff000988 */ /* 0x0003e20008000006 */
[----:B------:R-:W-:Y:S05]  /*3ec0*/  BRA.U UP0, `(.L_x_75) ;  /* 0x0000000100a07547 */ /* 0x000fea000b800000 */
[----:B------:R-:W-:Y:S01]  /*3ed0*/  UIADD3 UR5, UPT, UPT, UR7, 0xd0, URZ ;  /* 0x000000d007057890 */ /* 0x000fe2000fffe0ff */
[----:B------:R-:W-:-:S03]  /*3ee0*/  SHF.L.U32 R2, R9, 0x1f, RZ ;  /* 0x0000001f09027819 */ /* 0x000fc600000006ff */
[----:B------:R-:W-:-:S09]  /*3ef0*/  ULEA UR8, UR19, UR5, 0x3 ;  /* 0x0000000513087291 */ /* 0x000fd2000f8e18ff */
[----:B------:R-:W2:Y:S02]  /*3f00*/  SYNCS.PHASECHK.TRANS64.TRYWAIT P0, [UR8], R2 ;  /* 0x00000002ff0075a7 */ /* 0x000ea40008001108 */
[----:B--2---:R-:W-:Y:S05]  /*3f10*/  @!P0 BRA `(.L_x_76) ;  /* 0x0000005c00a48947 */ /* 0x004fea0003800000 */
.L_x_172:
        /* <DEDUP_REMOVED lines=9> */
.L_x_174:
        /* <DEDUP_REMOVED lines=9> */
.L_x_176:
[----:B------:R-:W-:-:S04]  /*4040*/  UIADD3 UR9, UPT, UPT, UR9, 0x1, URZ ;  /* 0x0000000109097890 */ /* 0x000fc8000fffe0ff */
[----:B------:R-:W-:-:S04]  /*4050*/  UISETP.NE.AND UP1, UPT, UR9, 0x4, UPT ;  /* 0x000000040900788c */ /* 0x000fc8000bf25270 */
[----:B------:R-:W-:Y:S02]  /*4060*/  USEL UR8, URZ, 0x1, UP1 ;  /* 0x00000001ff087887 */ /* 0x000fe40008800000 */
[----:B------:R-:W-:-:S04]  /*4070*/  USEL UR9, UR9, URZ, UP1 ;  /* 0x000000ff09097287 */ /* 0x000fc80008800000 */
[----:B------:R-:W-:Y:S01]  /*4080*/  ULEA UR9, UR9, UR5, 0x3 ;  /* 0x0000000509097291 */ /* 0x000fe2000f8e18ff */
[----:B------:R-:W-:-:S04]  /*4090*/  LOP3.LUT R2, R2, UR8, RZ, 0x3c, !PT ;  /* 0x0000000802027c12 */ /* 0x000fc8000f8e3cff */
[----:B------:R-:W-:Y:S01]  /*40a0*/  SHF.L.U32 R2, R2, 0x1f, RZ ;  /* 0x0000001f02027819 */ /* 0x000fe200000006ff */
[----:B-1----:R-:W-:-:S04]  /*40b0*/  IMAD.U32 R0, RZ, RZ, UR9 ;  /* 0x00000009ff007e24 */ /* 0x002fc8000f8e00ff */
[----:B------:R1:W2:Y:S03]  /*40c0*/  SYNCS.PHASECHK.TRANS64.TRYWAIT P0, [R0+URZ], R2 ;  /* 0x00000002000075a7 */ /* 0x0002a600080011ff */
[----:B--2---:R-:W-:Y:S05]  /*40d0*/  @!P0 NANOSLEEP.SYNCS 0x989680 ;  /* 0x009896800000895d */ /* 0x004fea0003900000 */
[----:B------:R-:W2:Y:S02]  /*40e0*/  @!P0 SYNCS.PHASECHK.TRANS64 P0, [R0+URZ], R2 ;  /* 0x00000002000085a7 */ /* 0x000ea400080010ff */
[----:B--2---:R-:W-:Y:S05]  /*40f0*/  @P0 BRA `(.L_x_79) ;  /* 0x0000000000200947 */ /* 0x004fea0003800000 */
.L_x_80:
[----:B--2---:R2:W4:Y:S02]  /*4100*/  SYNCS.PHASECHK.TRANS64.TRYWAIT P0, [R0+URZ], R2 ;  /* 0x00000002000075a7 */ /* 0x00452400080011ff */
[----:B----4-:R-:W-:Y:S05]  /*4110*/  @!P0 NANOSLEEP.SYNCS 0x989680 ;  /* 0x009896800000895d */ /* 0x010fea0003900000 */
[----:B------:R-:W4:Y:S02]  /*4120*/  @!P0 SYNCS.PHASECHK.TRANS64 P0, [R0+URZ], R2 ;  /* 0x00000002000085a7 */ /* 0x000f2400080010ff */
[----:B----4-:R-:W-:Y:S05]  /*4130*/  @!P0 BRA `(.L_x_80) ;  /* 0xfffffffc00f08947 */ /* 0x010fea000383ffff */
[----:B------:R-:W-:Y:S05]  /*4140*/  BRA `(.L_x_79) ;  /* 0x00000000000c7947 */ /* 0x000fea0003800000 */
.L_x_75:
[----:B------:R-:W-:-:S04]  /*4150*/  UIADD3 UR5, UPT, UPT, UR7, 0x110, URZ ;  /* 0x0000011007057890 */ /* 0x000fc8000fffe0ff */
[----:B------:R-:W-:-:S09]  /*4160*/  UPRMT UR5, UR4, 0x654, UR5 ;  /* 0x0000065404057896 */ /* 0x000fd20008000005 */
[----:B------:R-:W-:Y:S03]  /*4170*/  SYNCS.ARRIVE.TRANS64.RED.A1T0 RZ, [UR5], RZ ;  /* 0x000000ffffff79a7 */ /* 0x000fe60008100405 */
.L_x_79:
[----:B-12---:R-:W-:Y:S01]  /*4180*/  SHF.L.U32 R2, RZ, 0x1f, RZ ;  /* 0x0000001fff027819 */ /* 0x006fe200000006ff */
[----:B------:R-:W-:Y:S01]  /*4190*/  UIADD3 UR5, UPT, UPT, UR7, 0x110, URZ ;  /* 0x0000011007057890 */ /* 0x000fe2000fffe0ff */
[----:B------:R-:W-:Y:S02]  /*41a0*/  PLOP3.LUT P0, PT, PT, PT, UP0, 0x80, 0x8 ;  /* 0x000000000008781c */ /* 0x000fe40003f0f008 */
[----:B------:R-:W1:Y:S02]  /*41b0*/  SYNCS.PHASECHK.TRANS64.TRYWAIT P1, [UR7+0x110], R2 ;  /* 0x00011002ff0075a7 */ /* 0x000e640008021107 */
[----:B-1----:R-:W-:Y:S09]  /*41c0*/  @!P1 BRA `(.L_x_81) ;  /* 0x0000005c00409947 */ /* 0x002ff20003800000 */
.L_x_178:
[----:B------:R-:W-:Y:S01]  /*41d0*/  @!UP0 UPRMT UR5, UR4, 0x654, UR5 ;  /* 0x0000065404058896 */ /* 0x000fe20008000005 */
[----:B------:R-:W-:Y:S02]  /*41e0*/  UMOV UR8, 0xffff ;  /* 0x0000ffff00087882 */ /* 0x000fe40000000000 */
[----:B------:R-:W-:-:S06]  /*41f0*/  UMOV UR4, 0x1 ;  /* 0x0000000100047882 */ /* 0x000fcc0000000000 */
[----:B------:R-:W-:Y:S01]  /*4200*/  @!P0 SYNCS.ARRIVE.TRANS64.RED.A1T0 RZ, [UR5], RZ ;  /* 0x000000ffffff89a7 */ /* 0x000fe20008100405 */
[----:B------:R-:W-:Y:S01]  /*4210*/  NOP ;  /* 0x0000000000007918 */ /* 0x000fe20000000000 */
[----:B-1----:R-:W1:Y:S01]  /*4220*/  LDS R0, [UR6+0x14] ;  /* 0x00001406ff007984 */ /* 0x002e620008000800 */
[----:B------:R-:W-:-:S04]  /*4230*/  ULOP3.LUT UR5, UR21, 0xffff, URZ, 0xc0, !UPT ;  /* 0x0000ffff15057892 */ /* 0x000fc8000f8ec0ff */
[----:B------:R-:W-:-:S04]  /*4240*/  USHF.R.U32.HI UR5, URZ, 0x5, UR5 ;  /* 0x00000005ff057899 */ /* 0x000fc80008011605 */
[----:B------:R-:W-:Y:S02]  /*4250*/  USHF.L.U32 UR8, UR8, UR5, URZ ;  /* 0x0000000508087299 */ /* 0x000fe400080006ff */
[----:B------:R-:W-:-:S04]  /*4260*/  USHF.L.U32 UR4, UR4, UR5, URZ ;  /* 0x0000000504047299 */ /* 0x000fc800080006ff */
[----:B-1----:R-:W-:-:S04]  /*4270*/  LOP3.LUT R0, R0, UR8, RZ, 0xc0, !PT ;  /* 0x0000000800007c12 */ /* 0x002fc8000f8ec0ff */
[----:B------:R-:W-:-:S13]  /*4280*/  ISETP.NE.AND P0, PT, R0, UR8, PT ;  /* 0x0000000800007c0c */ /* 0x000fda000bf05270 */
[----:B------:R-:W-:Y:S05]  /*4290*/  @P0 BRA `(.L_x_82) ;  /* 0x0000000000580947 */ /* 0x000fea0003800000 */
[----:B------:R-:W1:Y:S02]  /*42a0*/  LDS R0, [UR6+0x18] ;  /* 0x00001806ff007984 */ /* 0x000e640008000800 */
[----:B-1----:R-:W-:-:S04]  /*42b0*/  LOP3.LUT R0, R0, UR4, RZ, 0xc0, !PT ;  /* 0x0000000400007c12 */ /* 0x002fc8000f8ec0ff */
[----:B------:R-:W-:-:S13]  /*42c0*/  ISETP.NE.AND P0, PT, R0, UR4, PT ;  /* 0x0000000400007c0c */ /* 0x000fda000bf05270 */
[----:B------:R-:W-:Y:S05]  /*42d0*/  @P0 BRA `(.L_x_83) ;  /* 0x00000000003c0947 */ /* 0x000fea0003800000 */
[----:B------:R-:W1:Y:S01]  /*42e0*/  S2R R2, SR_LANEID ;  /* 0x0000000000027919 */ /* 0x000e620000000000 */
[----:B------:R-:W-:Y:S01]  /*42f0*/  ULOP3.LUT UR8, URZ, UR8, URZ, 0x33, !UPT ;  /* 0x00000008ff087292 */ /* 0x000fe2000f8e33ff */
[----:B------:R-:W-:Y:S02]  /*4300*/  VOTEU.ANY UR7, UPT, PT ;  /* 0x0000000000077886 */ /* 0x000fe400038e0100 */
[----:B------:R-:W-:-:S03]  /*4310*/  UFLO.U32 UR7, UR7 ;  /* 0x00000007000772bd */ /* 0x000fc600080e0000 */
[----:B------:R-:W-:-:S04]  /*4320*/  IMAD.U32 R0, RZ, RZ, UR8 ;  /* 0x00000008ff007e24 */ /* 0x000fc8000f8e00ff */
[----:B------:R2:W4:Y:S02]  /*4330*/  REDUX UR5, R0 ;  /* 0x00000000000573c4 */ /* 0x0005240000000000 */
[----:B------:R1:W-:Y:S02]  /*4340*/  UTCATOMSWS.AND URZ, UR8 ;  /* 0x0000000800ff79e3 */ /* 0x0003e40008000000 */
[----:B-1----:R-:W-:Y:S02]  /*4350*/  ISETP.EQ.U32.AND P0, PT, R2, UR7, PT ;  /* 0x0000000702007c0c */ /* 0x002fe4000bf02070 */
[----:B--2---:R-:W-:Y:S02]  /*4360*/  LOP3.LUT R0, RZ, UR4, RZ, 0x33, !PT ;  /* 0x00000004ff007c12 */ /* 0x004fe4000f8e33ff */
[----:B----4-:R-:W-:Y:S02]  /*4370*/  MOV R2, UR5 ;  /* 0x0000000500027c02 */ /* 0x010fe40008000f00 */
[----:B------:R-:W1:Y:S07]  /*4380*/  REDUX UR4, R0 ;  /* 0x00000000000473c4 */ /* 0x000e6e0000000000 */
[----:B------:R2:W-:Y:S01]  /*4390*/  @P0 ATOMS.AND RZ, [UR6+0x14], R2 ;  /* 0x00001402ffff098c */ /* 0x0005e2000a800006 */
[----:B-1----:R-:W-:-:S05]  /*43a0*/  IMAD.U32 R0, RZ, RZ, UR4 ;  /* 0x00000004ff007e24 */ /* 0x002fca000f8e00ff */
[----:B------:R2:W-:Y:S01]  /*43b0*/  @P0 ATOMS.AND RZ, [UR6+0x18], R0 ;  /* 0x00001800ffff098c */ /* 0x0005e2000a800006 */
[----:B------:R-:W-:Y:S05]  /*43c0*/  BRA `(.L_x_84) ;  /* 0x0000000000147947 */ /* 0x000fea0003800000 */
.L_x_83:
[----:B------:R-:W-:Y:S02]  /*43d0*/  MOV R2, 0x43f0 ;  /* 0x000043f000027802 */ /* 0x000fe40000000f00 */
[----:B---3-5:R-:W-:Y:S05]  /*43e0*/  CALL.REL.NOINC `($__internal_0_$__cuda_sm10x_tcgen05_guardrail_trap_col_being_dealloced_not_returned_by_alloc) ;  /* 0x0000006000207944 */ /* 0x028fea0003c00000 */
[----:B------:R-:W-:Y:S05]  /*43f0*/  BRA `(.L_x_84) ;  /* 0x0000000000087947 */ /* 0x000fea0003800000 */
.L_x_82:
[----:B------:R-:W-:Y:S02]  /*4400*/  MOV R2, 0x4420 ;  /* 0x0000442000027802 */ /* 0x000fe40000000f00 */
[----:B---3-5:R-:W-:Y:S05]  /*4410*/  CALL.REL.NOINC `($__internal_2_$__cuda_sm10x_tcgen05_guardrail_trap_unallocated_columns_being_dealloced) ;  /* 0x00000060002c7944 */ /* 0x028fea0003c00000 */
.L_x_84:
[----:B------:R-:W-:Y:S01]  /*4420*/  NOP ;  /* 0x0000000000007918 */ /* 0x000fe20000000000 */
[----:B------:R-:W-:Y:S05]  /*4430*/  EXIT ;  /* 0x000000000000794d */ /* 0x000fea0003800000 */
.L_x_55:
[----:B------:R-:W-:-:S09]  /*4440*/  UISETP.NE.OR UP5, UPT, UR10, 0x3, !UP5 ;  /* 0x000000030a00788c */ /* 0x000fd2000efa5670 */
[----:B------:R-:W-:Y:S05]  /*4450*/  BRA.U UP5, `(.L_x_85) ;  /* 0x0000001105087547 */ /* 0x000fea000b800000 */
[----:B------:R-:W1:Y:S01]  /*4460*/  LDC R0, c[0x0][0xb30] ;  /* 0x0002cc00ff007b82 */ /* 0x000e620000000800 */
[----:B------:R-:W2:Y:S01]  /*4470*/  LDCU.64 UR8, c[0x0][0x888] ;  /* 0x00011100ff0877ac */ /* 0x000ea20008000a00 */
[----:B------:R-:W-:Y:S02]  /*4480*/  HFMA2 R27, -RZ, RZ, 0, 0 ;  /* 0x00000000ff1b7431 */ /* 0x000fe400000001ff */
[----:B------:R-:W-:Y:S01]  /*4490*/  IMAD.MOV.U32 R29, RZ, RZ, 0x1 ;  /* 0x00000001ff1d7424 */ /* 0x000fe200078e00ff */
[----:B------:R-:W-:Y:S01]  /*44a0*/  MOV R25, 0x2000 ;  /* 0x0000200000197802 */ /* 0x000fe20000000f00 */
[----:B------:R-:W3:Y:S01]  /*44b0*/  LDCU.64 UR4, c[0x0][0x890] ;  /* 0x00011200ff0477ac */ /* 0x000ee20008000a00 */
[----:B------:R-:W-:Y:S01]  /*44c0*/  IMAD.MOV.U32 R28, RZ, RZ, RZ ;  /* 0x000000ffff1c7224 */ /* 0x000fe200078e00ff */
[----:B------:R-:W4:Y:S01]  /*44d0*/  LDC R24, c[0x0][0x370] ;  /* 0x0000dc00ff187b82 */ /* 0x000f220000000800 */
[----:B------:R-:W-:Y:S01]  /*44e0*/  UMOV UR6, 0x400 ;  /* 0x0000040000067882 */ /* 0x000fe20000000000 */
[----:B------:R-:W-:-:S02]  /*44f0*/  UPLOP3.LUT UP1, UPT, UPT, UPT, UPT, 0x40, 0x4 ;  /* 0x000000000004789c */ /* 0x000fc40003f2e870 */
[----:B------:R-:W-:-:S04]  /*4500*/  ULEA UR6, UR37, UR6, 0x18 ;  /* 0x0000000625067291 */ /* 0x000fc8000f8ec0ff */
[----:B------:R-:W4:Y:S01]  /*4510*/  LDC R3, c[0x0][0xb0c] ;  /* 0x0002c300ff037b82 */ /* 0x000f220000000800 */
[----:B------:R-:W-:Y:S02]  /*4520*/  UIADD3 UR13, UPT, UPT, UR6, 0x58, URZ ;  /* 0x00000058060d7890 */ /* 0x000fe4000fffe0ff */
[----:B--2---:R-:W-:Y:S02]  /*4530*/  UISETP.NE.U32.AND UP2, UPT, UR8, URZ, UPT ;  /* 0x000000ff0800728c */ /* 0x004fe4000bf45070 */
[----:B------:R-:W-:Y:S02]  /*4540*/  UIADD3 UR33, UPT, UPT, UR6, 0x40, URZ ;  /* 0x0000004006217890 */ /* 0x000fe4000fffe0ff */
[----:B---3--:R-:W-:Y:S01]  /*4550*/  UISETP.NE.U32.AND UP3, UPT, UR4, URZ, UPT ;  /* 0x000000ff0400728c */ /* 0x008fe2000bf65070 */
[----:B------:R-:W2:Y:S01]  /*4560*/  LDC R18, c[0x0][0xb20] ;  /* 0x0002c800ff127b82 */ /* 0x000ea20000000800 */
[----:B-1----:R-:W-:Y:S01]  /*4570*/  ISETP.NE.AND P1, PT, R0, 0x1, PT ;  /* 0x000000010000780c */ /* 0x002fe20003f25270 */
[----:B------:R-:W-:-:S02]  /*4580*/  UISETP.NE.AND.EX UP2, UPT, UR9, URZ, UPT, UP2 ;  /* 0x000000ff0900728c */ /* 0x000fc4000bf45320 */
[----:B------:R-:W-:Y:S02]  /*4590*/  UIADD3 UR25, UPT, UPT, UR6, 0x48, URZ ;  /* 0x0000004806197890 */ /* 0x000fe4000fffe0ff */
[----:B------:R-:W-:Y:S02]  /*45a0*/  UIADD3 UR17, UPT, UPT, UR6, 0x50, URZ ;  /* 0x0000005006117890 */ /* 0x000fe4000fffe0ff */
[----:B------:R-:W1:Y:S01]  /*45b0*/  LDC.64 R30, c[0x0][0x348] ;  /* 0x0000d200ff1e7b82 */ /* 0x000e620000000a00 */
[----:B------:R-:W-:Y:S02]  /*45c0*/  UPRMT UR13, UR37, 0x654, UR13 ;  /* 0x00000654250d7896 */ /* 0x000fe4000800000d */
[----:B------:R-:W-:-:S05]  /*45d0*/  UISETP.NE.AND.EX UP3, UPT, UR5, URZ, UPT, UP3 ;  /* 0x000000ff0500728c */ /* 0x000fca000bf65330 */
[----:B------:R-:W3:Y:S08]  /*45e0*/  LDC.64 R16, c[0x0][0xb10] ;  /* 0x0002c400ff107b82 */ /* 0x000ef00000000a00 */
[----:B------:R-:W1:Y:S08]  /*45f0*/  LDC.64 R6, c[0x0][0xb18] ;  /* 0x0002c600ff067b82 */ /* 0x000e700000000a00 */
[----:B------:R-:W1:Y:S08]  /*4600*/  LDC.64 R4, c[0x0][0xb28] ;  /* 0x0002ca00ff047b82 */ /* 0x000e700000000a00 */
[----:B--2-4-:R-:W1:Y:S02]  /*4610*/  LDC R19, c[0x0][0x374] ;  /* 0x0000dd00ff137b82 */ /* 0x014e640000000800 */
.L_x_96:
[C---:B------:R-:W-:Y:S02]  /*4620*/  LEA R0, R28.reuse, UR6, 0x3 ;  /* 0x000000061c007c11 */ /* 0x040fe4000f8e18ff */
[----:B------:R-:W-:Y:S02]  /*4630*/  SHF.L.U32 R2, R27, 0x1f, RZ ;  /* 0x0000001f1b027819 */ /* 0x000fe400000006ff */
[----:B------:R-:W-:Y:S02]  /*4640*/  LEA R20, R28, UR6, 0x4 ;  /* 0x000000061c147c11 */ /* 0x000fe4000f8e20ff */
[----:B--2---:R-:W2:Y:S02]  /*4650*/  SYNCS.PHASECHK.TRANS64.TRYWAIT P0, [R0+URZ+0x90], R2 ;  /* 0x00009002000075a7 */ /* 0x004ea400080011ff */
[----:B--2---:R-:W-:Y:S05]  /*4660*/  @!P0 BRA `(.L_x_86) ;  /* 0x0000005800308947 */ /* 0x004fea0003800000 */
.L_x_179:
[----:B------:R-:W-:Y:S01]  /*4670*/  ISETP.GE.AND P0, PT, R40, 0x1, PT ;  /* 0x000000012800780c */ /* 0x000fe20003f06270 */
[----:B------:R-:W4:Y:S01]  /*4680*/  LDS.128 R20, [R20+0x120] ;  /* 0x0001200014147984 */ /* 0x000f220000000c00 */
[----:B--2---:R-:W-:Y:S01]  /*4690*/  VIADD R0, R0, 0xa0 ;  /* 0x000000a000007836 */ /* 0x004fe20000000000 */
[----:B------:R-:W-:Y:S01]  /*46a0*/  @!PT LDS RZ, [RZ] ;  /* 0x00000000fffff984 */ /* 0x000fe20000000800 */
[----:B------:R-:W-:Y:S01]  /*46b0*/  @!PT LDS RZ, [RZ] ;  /* 0x00000000fffff984 */ /* 0x000fe20000000800 */
[----:B------:R-:W-:Y:S01]  /*46c0*/  @!PT LDS RZ, [RZ] ;  /* 0x00000000fffff984 */ /* 0x000fe20000000800 */
[----:B------:R-:W-:Y:S01]  /*46d0*/  @!PT LDS RZ, [RZ] ;  /* 0x00000000fffff984 */ /* 0x000fe20000000800 */
[----:B------:R2:W-:Y:S06]  /*46e0*/  MEMBAR.ALL.CTA ;  /* 0x0000000000007992 */ /* 0x0005ec0000008000 */
[----:B--2---:R-:W2:Y:S01]  /*46f0*/  FENCE.VIEW.ASYNC.S ;  /* 0x00000000000073c6 */ /* 0x004ea20000000000 */
[----:B------:R-:W-:Y:S04]  /*4700*/  PRMT R0, RZ, 0x654, R0 ;  /* 0x00000654ff007816 */ /* 0x000fe80000000000 */
[----:B--2---:R2:W-:Y:S01]  /*4710*/  SYNCS.ARRIVE.TRANS64.RED.A1T0 RZ, [R0+URZ], RZ ;  /* 0x000000ff00ff79a7 */ /* 0x0045e200081004ff */
[----:B----4-:R-:W-:Y:S11]  /*4720*/  LOP3.LUT P3, RZ, R22, 0x1, RZ, 0xc0, !PT ;  /* 0x0000000116ff7812 */ /* 0x010ff6000786c0ff */
[----:B------:R-:W-:Y:S02]  /*4730*/  @!UPT UIADD3 URZ, UPT, UPT, URZ, URZ, URZ ;  /* 0x000000fffffff290 */ /* 0x000fe4000fffe0ff */
[----:B------:R-:W-:Y:S02]  /*4740*/  @P3 MOV R11, R20 ;  /* 0x00000014000b3202 */ /* 0x000fe40000000f00 */
[----:B------:R-:W-:Y:S01]  /*4750*/  @P3 LOP3.LUT R10, R21, 0xffff, RZ, 0xc0, !PT ;  /* 0x0000ffff150a3812 */ /* 0x000fe200078ec0ff */
[----:B--2---:R-:W-:Y:S06]  /*4760*/  @!P0 BRA `(.L_x_87) ;  /* 0x0000000000a48947 */ /* 0x004fec0003800000 */
[-C--:B-1----:R-:W-:Y:S01]  /*4770*/  IMAD.HI.U32 R0, R19, R7.reuse, RZ ;  /* 0x0000000713007227 */ /* 0x082fe200078e00ff */
[----:B------:R-:W-:Y:S02]  /*4780*/  ISETP.NE.AND P0, PT, R6, 0x1, PT ;  /* 0x000000010600780c */ /* 0x000fe40003f05270 */
[----:B------:R-:W-:Y:S01]  /*4790*/  ISETP.NE.AND P2, PT, R40, 0x1, PT ;  /* 0x000000012800780c */ /* 0x000fe20003f45270 */
[----:B---3--:R-:W-:Y:S01]  /*47a0*/  IMAD.HI.U32 R9, R24, R16, RZ ;  /* 0x0000001018097227 */ /* 0x008fe200078e00ff */
[----:B------:R-:W-:Y:S02]  /*47b0*/  SHF.R.U32.HI R0, RZ, R18, R0 ;  /* 0x00000012ff007219 */ /* 0x000fe40000011600 */
[----:B------:R-:W-:Y:S01]  /*47c0*/  ISETP.NE.AND P4, PT, R3, 0x1, PT ;  /* 0x000000010300780c */ /* 0x000fe20003f85270 */
[----:B------:R-:W-:Y:S01]  /*47d0*/  IMAD.HI.U32 R13, R10, R7, RZ ;  /* 0x000000070a0d7227 */ /* 0x000fe200078e00ff */
[----:B------:R-:W-:Y:S02]  /*47e0*/  SHF.R.U32.HI R9, RZ, R17, R9 ;  /* 0x00000011ff097219 */ /* 0x000fe40000011609 */
[----:B------:R-:W-:Y:S01]  /*47f0*/  SEL R0, R19, R0, !P0 ;  /* 0x0000000013007207 */ /* 0x000fe20004000000 */
[----:B------:R-:W-:Y:S01]  /*4800*/  IMAD.HI.U32 R12, R11, R16, RZ ;  /* 0x000000100b0c7227 */ /* 0x000fe200078e00ff */
[----:B------:R-:W-:Y:S03]  /*4810*/  SEL R9, R24, R9, !P4 ;  /* 0x0000000918097207 */ /* 0x000fe60006000000 */
[-C--:B------:R-:W-:Y:S01]  /*4820*/  IMAD.HI.U32 R8, R0, R4.reuse, RZ ;  /* 0x0000000400087227 */ /* 0x080fe200078e00ff */
[----:B------:R-:W-:Y:S03]  /*4830*/  SHF.R.U32.HI R12, RZ, R17, R12 ;  /* 0x00000011ff0c7219 */ /* 0x000fe6000001160c */
[----:B------:R-:W-:Y:S01]  /*4840*/  IMAD.HI.U32 R2, R9, R4, RZ ;  /* 0x0000000409027227 */ /* 0x000fe200078e00ff */
[-C--:B------:R-:W-:Y:S02]  /*4850*/  @P2 SHF.R.U32.HI R0, RZ, R5.reuse, R8 ;  /* 0x00000005ff002219 */ /* 0x080fe40000011608 */
[----:B------:R-:W-:Y:S02]  /*4860*/  SHF.R.U32.HI R8, RZ, R18, R13 ;  /* 0x00000012ff087219 */ /* 0x000fe4000001160d */
[----:B------:R-:W-:Y:S01]  /*4870*/  @P2 SHF.R.U32.HI R9, RZ, R5, R2 ;  /* 0x00000005ff092219 */ /* 0x000fe20000011602 */
[----:B------:R-:W-:Y:S01]  /*4880*/  IMAD R0, R40, R0, RZ ;  /* 0x0000000028007224 */ /* 0x000fe200078e02ff */
[----:B------:R-:W-:Y:S02]  /*4890*/  SEL R8, R10, R8, !P0 ;  /* 0x000000080a087207 */ /* 0x000fe40004000000 */
[----:B------:R-:W-:Y:S01]  /*48a0*/  SEL R2, R11, R12, !P4 ;  /* 0x0000000c0b027207 */ /* 0x000fe20006000000 */
[----:B------:R-:W-:Y:S01]  /*48b0*/  IMAD R12, R40, R9, RZ ;  /* 0x00000009280c7224 */ /* 0x000fe200078e02ff */
[C---:B------:R-:W-:Y:S01]  /*48c0*/  ISETP.GE.AND P0, PT, R8.reuse, R0, PT ;  /* 0x000000000800720c */ /* 0x040fe20003f06270 */
[----:B------:R-:W-:Y:S03]  /*48d0*/  IMAD.HI.U32 R0, R8, R4, RZ ;  /* 0x0000000408007227 */ /* 0x000fe600078e00ff */
[----:B------:R-:W-:Y:S02]  /*48e0*/  ISETP.GE.OR P0, PT, R2, R12, P0 ;  /* 0x0000000c0200720c */ /* 0x000fe40000706670 */
[-C--:B------:R-:W-:Y:S04]  /*48f0*/  SHF.R.U32.HI R0, RZ, R5.reuse, R0 ;  /* 0x00000005ff007219 */ /* 0x080fe80000011600 */
[----:B------:R-:W-:Y:S05]  /*4900*/  SEL R13, R8, R0, !P2 ;  /* 0x00000000080d7207 */ /* 0x000fea0005000000 */
[----:B------:R-:W-:Y:S02]  /*4910*/  IMAD.MOV R12, RZ, RZ, -R13 ;  /* 0x000000ffff0c7224 */ /* 0x000fe400078e0a0d */
[----:B------:R-:W-:Y:S04]  /*4920*/  @!P0 IMAD.HI.U32 R0, R2, R4, RZ ;  /* 0x0000000402008227 */ /* 0x000fe800078e00ff */
[----:B------:R-:W-:Y:S01]  /*4930*/  IMAD R12, R40, R12, R8 ;  /* 0x0000000c280c7224 */ /* 0x000fe200078e0208 */
[----:B------:R-:W-:Y:S04]  /*4940*/  @!P0 SHF.R.U32.HI R0, RZ, R5, R0 ;  /* 0x00000005ff008219 */ /* 0x000fe80000011600 */
[----:B------:R-:W-:Y:S04]  /*4950*/  @!P0 SEL R0, R2, R0, !P2 ;  /* 0x0000000002008207 */ /* 0x000fe80005000000 */
[----:B------:R-:W-:Y:S01]  /*4960*/  @!P0 IADD3 R13, PT, PT, R13, -R0, RZ ;  /* 0x800000000d0d8210 */ /* 0x000fe20007ffe0ff */
[----:B------:R-:W-:Y:S01]  /*4970*/  @!P0 IMAD R0, R9, R12, R0 ;  /* 0x0000000c09008224 */ /* 0x000fe200078e0200 */
[----:B------:R-:W-:Y:S01]  /*4980*/  IADD3 R9, PT, PT, -R8, RZ, RZ ;  /* 0x000000ff08097210 */ /* 0x000fe20007ffe1ff */
[--C-:B------:R-:W-:Y:S02]  /*4990*/  IMAD.MOV R12, RZ, RZ, -R2.reuse ;  /* 0x000000ffff0c7224 */ /* 0x100fe400078e0a02 */
[----:B------:R-:W-:Y:S02]  /*49a0*/  @!P0 IMAD R8, R13, R40, R2 ;  /* 0x000000280d088224 */ /* 0x000fe400078e0202 */
[----:B------:R-:W-:Y:S02]  /*49b0*/  @!P0 IMAD.MOV.U32 R2, RZ, RZ, R0 ;  /* 0x000000ffff028224 */ /* 0x000fe400078e0000 */
[----:B------:R-:W-:Y:S02]  /*49c0*/  IMAD R11, R3, R12, R11 ;  /* 0x0000000c030b7224 */ /* 0x000fe400078e020b */
[----:B------:R-:W-:Y:S02]  /*49d0*/  IMAD R10, R6, R9, R10 ;  /* 0x00000009060a7224 */ /* 0x000fe400078e020a */
[----:B------:R-:W-:Y:S02]  /*49e0*/  IMAD R11, R2, R3, R11 ;  /* 0x00000003020b7224 */ /* 0x000fe400078e020b */
[----:B------:R-:W-:Y:S02]  /*49f0*/  IMAD R10, R8, R6, R10 ;  /* 0x00000006080a7224 */ /* 0x000fe400078e020a */
.L_x_87:
[----:B------:R-:W-:Y:S05]  /*4a00*/  BRA.U UP1, `(.L_x_88) ;  /* 0x0000000101107547 */ /* 0x000fea000b800000 */
[----:B------:R-:W-:Y:S04]  /*4a10*/  MOV R2, UR7 ;  /* 0x0000000700027c02 */ /* 0x000fe80008000f00 */
[----:B------:R-:W-:Y:S04]  /*4a20*/  SHF.L.U32 R2, R2, 0x1f, RZ ;  /* 0x0000001f02027819 */ /* 0x000fe800000006ff */
[----:B------:R-:W2:Y:S02]  /*4a30*/  SYNCS.PHASECHK.TRANS64.TRYWAIT P0, [UR6+0x88], R2 ;  /* 0x00008802ff0075a7 */ /* 0x000ea40008001106 */
[----:B--2---:R-:W-:Y:S05]  /*4a40*/  @!P0 BRA `(.L_x_89) ;  /* 0x00000054004c8947 */ /* 0x004fea0003800000 */
.L_x_88:
[----:B------:R-:W-:Y:S02]  /*4a50*/  R2UR UR35, R14 ;  /* 0x000000000e2372ca */ /* 0x000fe400000e0000 */
[----:B------:R-:W-:Y:S02]  /*4a60*/  R2UR UR34, R15 ;  /* 0x000000000f2272ca */ /* 0x000fe400000e0000 */
[----:B------:R-:W-:Y:S02]  /*4a70*/  ISETP.NE.U32.AND P2, PT, RZ, UR4, PT ;  /* 0x00000004ff007c0c */ /* 0x000fe4000bf45070 */
[----:B------:R-:W-:Y:S02]  /*4a80*/  SHF.L.U32 R14, R29, 0x1f, RZ ;  /* 0x0000001f1d0e7819 */ /* 0x000fe400000006ff */
[----:B------:R-:W-:Y:S05]  /*4a90*/  ISETP.NE.AND.EX P2, PT, RZ, UR5, PT, P2 ;  /* 0x00000005ff007c0c */ /* 0x000fea000bf45320 */
[----:B------:R-:W-:Y:S02]  /*4aa0*/  USHF.L.U32 UR35, UR35, 0x7, URZ ;  /* 0x0000000723237899 */ /* 0x000fe400080006ff */
[----:B------:R-:W-:Y:S01]  /*4ab0*/  USHF.L.U32 UR34, UR34, 0x7, URZ ;  /* 0x0000000722227899 */ /* 0x000fe200080006ff */
[----:B------:R-:W-:Y:S11]  /*4ac0*/  BRA.U !UP3, `(.L_x_90) ;  /* 0x000000010b347547 */ /* 0x000ff6000b800000 */
[----:B------:R-:W-:Y:S01]  /*4ad0*/  UPLOP3.LUT UP0, UPT, UPT, UPT, UP2, 0x80, 0x8 ;  /* 0x000000000008789c */ /* 0x000fe20003f0f020 */
[----:B--2---:R-:W-:Y:S02]  /*4ae0*/  HFMA2 R0, -RZ, RZ, 0, 5.9604644775390625e-08 ;  /* 0x00000001ff007431 */ /* 0x004fe400000001ff */
[----:B------:R-:W-:Y:S03]  /*4af0*/  IMAD.MOV.U32 R92, RZ, RZ, 0x1 ;  /* 0x00000001ff5c7424 */ /* 0x000fe600078e00ff */
[----:B------:R-:W-:Y:S05]  /*4b00*/  PLOP3.LUT P0, PT, PT, PT, UP0, 0x80, 0x8 ;  /* 0x000000000008781c */ /* 0x000fea0003f0f008 */
[----:B------:R-:W2:Y:S01]  /*4b10*/  @UP0 LDCU.64 UR10, c[0x0][0x888] ;  /* 0x00011100ff0a07ac */ /* 0x000ea20008000a00 */
[----:B------:R-:W-:Y:S07]  /*4b20*/  @UP0 UIMAD UR8, UR36, UR4, URZ ;  /* 0x00000004240802a4 */ /* 0x000fee000f8e02ff */
[----:B------:R-:W-:Y:S01]  /*4b30*/  @!P0 PRMT R92, R0, 0x7610, R92 ;  /* 0x00007610005c8816 */ /* 0x000fe2000000005c */
[----:B--2---:R-:W-:Y:S03]  /*4b40*/  @UP0 UIMAD.WIDE UR10, UR8, 0x4, UR10 ;  /* 0x00000004080a08a5 */ /* 0x004fe6000f8e020a */
[----:B------:R-:W2:Y:S03]  /*4b50*/  @!UP0 LDCU UR8, c[0x0][0x880] ;  /* 0x00011000ff0887ac */ /* 0x000ea60008000800 */
[----:B------:R-:W-:Y:S01]  /*4b60*/  IMAD.U32 R8, RZ, RZ, UR10 ;  /* 0x0000000aff087e24 */ /* 0x000fe2000f8e00ff */
[----:B------:R-:W-:Y:S05]  /*4b70*/  MOV R9, UR11 ;  /* 0x0000000b00097c02 */ /* 0x000fea0008000f00 */
[----:B-----5:R4:W5:Y:S02]  /*4b80*/  @P0 LDG.E R49, desc[UR46][R8.64] ;  /* 0x0000002e08310981 */ /* 0x020964000c1e1900 */
[----:B--2-4-:R-:W-:Y:S07]  /*4b90*/  @!P0 IMAD.U32 R49, RZ, RZ, UR8 ;  /* 0x00000008ff318e24 */ /* 0x014fee000f8e00ff */
.L_x_90:
[----:B-----5:R-:W-:Y:S01]  /*4ba0*/  @!P2 FSETP.EQ.AND P0, PT, R49, RZ, PT ;  /* 0x000000ff3100a20b */ /* 0x020fe20003f02000 */
[----:B------:R-:W-:Y:S01]  /*4bb0*/  @!UPT UIADD3 URZ, UPT, UPT, URZ, URZ, URZ ;  /* 0x000000fffffff290 */ /* 0x000fe2000fffe0ff */
[----:B------:R-:W-:Y:S11]  /*4bc0*/  @!P2 BRA `(.L_x_91) ;  /* 0x000000000014a947 */ /* 0x000ff60003800000 */
[----:B------:R-:W-:Y:S02]  /*4bd0*/  LOP3.LUT P2, RZ, R92, 0xff, RZ, 0xc0, !PT ;  /* 0x000000ff5cff7812 */ /* 0x000fe4000784c0ff */
[----:B------:R-:W-:Y:S04]  /*4be0*/  PLOP3.LUT P0, PT, PT, PT, UP0, 0x80, 0x8 ;  /* 0x000000000008781c */ /* 0x000fe80003f0f008 */
[----:B------:R-:W-:Y:S07]  /*4bf0*/  PLOP3.LUT P0, PT, P0, PT, PT, 0x8, 0x80 ;  /* 0x000000000080781c */ /* 0x000fee000070e170 */
[----:B------:R-:W-:Y:S11]  /*4c00*/  @P2 FSETP.EQ.AND P0, PT, R49, RZ, PT ;  /* 0x000000ff3100220b */ /* 0x000ff60003f02000 */
[----:B------:R-:W-:Y:S02]  /*4c10*/  @!UPT UIADD3 URZ, UPT, UPT, URZ, URZ, URZ ;  /* 0x000000fffffff290 */ /* 0x000fe4000fffe0ff */
.L_x_91:
[----:B------:R-:W4:Y:S01]  /*4c20*/  SYNCS.PHASECHK.TRANS64.TRYWAIT P2, [UR6+0x60], R14 ;  /* 0x0000600eff0075a7 */ /* 0x000f220008041106 */
[----:B------:R-:W-:Y:S04]  /*4c30*/  ELECT P4, URZ, PT ;  /* 0x0000000000ff782f */ /* 0x000fe80003880000 */
[----:B------:R-:W-:Y:S11]  /*4c40*/  PLOP3.LUT P4, PT, P0, P4, PT, 0xf2, 0x2f ;  /* 0x00000000002f781c */ /* 0x000ff60000789e72 */
[----:B------:R-:W-:Y:S02]  /*4c50*/  @!UPT UIADD3 URZ, UPT, UPT, URZ, URZ, URZ ;  /* 0x000000fffffff290 */ /* 0x000fe4000fffe0ff */
[----:B-1----:R-:W-:Y:S05]  /*4c60*/  @!P4 IADD3 R8, P0, PT, R30, 0x580, RZ ;  /* 0x000005801e08c810 */ /* 0x002fea0007f1e0ff */
[----:B--2---:R-:W-:Y:S01]  /*4c70*/  @!P4 IMAD.X R2, RZ, RZ, R31, P0 ;  /* 0x000000ffff02c224 */ /* 0x004fe200000e061f */
[----:B----4-:R-:W-:Y:S07]  /*4c80*/  @!P2 BRA `(.L_x_92) ;  /* 0x0000005000d4a947 */ /* 0x010fee0003800000 */
.L_x_182:
[----:B------:R-:W-:Y:S01]  /*4c90*/  @!P4 R2UR UR8, R2 ;  /* 0x000000000208c2ca */ /* 0x000fe200000e0000 */
[----:B------:R-:W-:Y:S01]  /*4ca0*/  VOTEU.ALL UP1, P4 ;  /* 0x0000000000ff7886 */ /* 0x000fe20002020000 */
[----:B------:R-:W-:Y:S01]  /*4cb0*/  @!P4 R2UR UR9, R8 ;  /* 0x000000000809c2ca */ /* 0x000fe200000e0000 */
[----:B-1----:R-:W-:Y:S01]  /*4cc0*/  @!P4 IMAD.MOV.U32 R0, RZ, RZ, 0x2000 ;  /* 0x00002000ff00c424 */ /* 0x002fe200078e00ff */
[----:B------:R-:W-:Y:S01]  /*4cd0*/  UMOV UR10, 0x0 ;  /* 0x00000000000a7882 */ /* 0x000fe20000000000 */
[----:B------:R-:W-:Y:S01]  /*4ce0*/  UMOV UR11, 0x10000000 ;  /* 0x10000000000b7882 */ /* 0x000fe20000000000 */
[----:B------:R-:W-:Y:S01]  /*4cf0*/  @!UP1 UIADD3 UR32, UPT, UPT, UR6, 0x200, URZ ;  /* 0x0000020006209890 */ /* 0x000fe2000fffe0ff */
[----:B------:R-:W-:Y:S06]  /*4d00*/  VOTEU.ALL UP1, P4 ;  /* 0x0000000000ff7886 */ /* 0x000fec0002020000 */
[----:B------:R-:W-:Y:S01]  /*4d10*/  IMAD.U32 R9, RZ, RZ, UR8 ;  /* 0x00000008ff097e24 */ /* 0x000fe2000f8e00ff */
[----:B------:R-:W-:Y:S01]  /*4d20*/  UPRMT UR8, UR37, 0x654, UR33 ;  /* 0x0000065425087896 */ /* 0x000fe20008000021 */
[----:B------:R-:W-:Y:S03]  /*4d30*/  IMAD.U32 R8, RZ, RZ, UR9 ;  /* 0x00000009ff087e24 */ /* 0x000fe6000f8e00ff */
[----:B------:R-:W-:Y:S02]  /*4d40*/  @!P4 R2UR UR15, R9 ;  /* 0x00000000090fc2ca */ /* 0x000fe400000e0000 */
[----:B------:R-:W-:Y:S02]  /*4d50*/  @!P4 R2UR UR14, R8 ;  /* 0x00000000080ec2ca */ /* 0x000fe400000e0000 */
[----:B------:R-:W-:Y:S05]  /*4d60*/  @!P4 IADD3 R8, P0, PT, R30, 0x580, RZ ;  /* 0x000005801e08c810 */ /* 0x000fea0007f1e0ff */
[----:B------:R-:W-:Y:S06]  /*4d70*/  @!P4 IMAD.X R2, RZ, RZ, R31, P0 ;  /* 0x000000ffff02c224 */ /* 0x000fec00000e061f */
[----:B------:R1:W-:Y:S01]  /*4d80*/  @!UP1 UTMALDG.3D [UR32], [UR14], desc[UR10] ;  /* 0x00000a200e0095b4 */ /* 0x0003e20008011000 */
[----:B------:R1:W-:Y:S01]  /*4d90*/  @!P4 SYNCS.ARRIVE.TRANS64.RED.A0TR RZ, [UR6+0x40], R0 ;  /* 0x00004000ffffc9a7 */ /* 0x0003e20008300406 */
[----:B------:R-:W-:Y:S01]  /*4da0*/  SYNCS.ARRIVE.TRANS64.RED.A1T0 RZ, [UR8], RZ ;  /* 0x000000ffffff79a7 */ /* 0x000fe20008100408 */
[----:B------:R-:W2:Y:S02]  /*4db0*/  SYNCS.PHASECHK.TRANS64.TRYWAIT P2, [UR6+0x68], R14 ;  /* 0x0000680eff0075a7 */ /* 0x000ea40008041106 */
[----:B-12---:R-:W-:Y:S05]  /*4dc0*/  @!P2 BRA `(.L_x_93) ;  /* 0x00000050009ca947 */ /* 0x006fea0003800000 */
.L_x_184:
[----:B------:R-:W-:Y:S01]  /*4dd0*/  @!P4 R2UR UR8, R2 ;  /* 0x000000000208c2ca */ /* 0x000fe200000e0000 */
[----:B------:R-:W-:Y:S01]  /*4de0*/  VOTEU.ALL UP1, P4 ;  /* 0x0000000000ff7886 */ /* 0x000fe20002020000 */
[----:B------:R-:W-:Y:S01]  /*4df0*/  @!P4 R2UR UR9, R8 ;  /* 0x000000000809c2ca */ /* 0x000fe200000e0000 */
[----:B-1----:R-:W-:Y:S01]  /*4e00*/  @!P4 IMAD.MOV.U32 R0, RZ, RZ, 0x2000 ;  /* 0x00002000ff00c424 */ /* 0x002fe200078e00ff */
[----:B------:R-:W-:Y:S01]  /*4e10*/  UMOV UR10, 0x0 ;  /* 0x00000000000a7882 */ /* 0x000fe20000000000 */
[----:B------:R-:W-:Y:S01]  /*4e20*/  UMOV UR11, 0x10000000 ;  /* 0x10000000000b7882 */ /* 0x000fe20000000000 */
[----:B------:R-:W-:Y:S02]  /*4e30*/  @!UP1 UIADD3 UR26, UPT, UPT, UR34, 0x20, URZ ;  /* 0x00000020221a9890 */ /* 0x000fe4000fffe0ff */
[----:B------:R-:W-:Y:S01]  /*4e40*/  @!UP1 UIADD3 UR24, UPT, UPT, UR6, 0x2200, URZ ;  /* 0x0000220006189890 */ /* 0x000fe2000fffe0ff */
[----:B------:R-:W-:Y:S01]  /*4e50*/  VOTEU.ALL UP1, P4 ;  /* 0x0000000000ff7886 */ /* 0x000fe20002020000 */
[----:B------:R-:W-:Y:S01]  /*4e60*/  UMOV UR27, UR35 ;  /* 0x00000023001b7c82 */ /* 0x000fe20008000000 */
[----:B------:R-:W-:Y:S02]  /*4e70*/  UMOV UR28, UR36 ;  /* 0x00000024001c7c82 */ /* 0x000fe40008000000 */
        /* <DEDUP_REMOVED lines=12> */
.L_x_186:
[----:B------:R-:W2:Y:S01]  /*4f40*/  LDC.64 R12, c[0x0][0xb18] ;  /* 0x0002c600ff0c7b82 */ /* 0x000ea20000000a00 */
[----:B------:R-:W-:Y:S01]  /*4f50*/  @!P4 R2UR UR8, R2 ;  /* 0x000000000208c2ca */ /* 0x000fe200000e0000 */
[----:B------:R-:W-:Y:S01]  /*4f60*/  VOTEU.ALL UP1, P4 ;  /* 0x0000000000ff7886 */ /* 0x000fe20002020000 */
[----:B------:R-:W-:Y:S01]  /*4f70*/  @!P4 R2UR UR9, R8 ;  /* 0x000000000809c2ca */ /* 0x000fe200000e0000 */
[----:B-1----:R-:W-:Y:S01]  /*4f80*/  @!P4 IMAD.MOV.U32 R0, RZ, RZ, 0x2000 ;  /* 0x00002000ff00c424 */ /* 0x002fe200078e00ff */
[----:B------:R-:W-:Y:S03]  /*4f90*/  UMOV UR10, 0x0 ;  /* 0x00000000000a7882 */ /* 0x000fe60000000000 */
[----:B------:R-:W1:Y:S01]  /*4fa0*/  @!P1 LDC R2, c[0x0][0xb0c] ;  /* 0x0002c300ff029b82 */ /* 0x000e620000000800 */
[----:B------:R-:W-:Y:S01]  /*4fb0*/  @!UP1 UIADD3 UR18, UPT, UPT, UR34, 0x40, URZ ;  /* 0x0000004022129890 */ /* 0x000fe2000fffe0ff */
[----:B------:R-:W-:Y:S01]  /*4fc0*/  @P3 SHF.R.U32.HI R26, RZ, 0x10, R21 ;  /* 0x00000010ff1a3819 */ /* 0x000fe20000011615 */
[----:B------:R-:W-:Y:S01]  /*4fd0*/  @!UP1 UIADD3 UR16, UPT, UPT, UR6, 0x4200, URZ ;  /* 0x0000420006109890 */ /* 0x000fe2000fffe0ff */
[----:B------:R-:W-:Y:S01]  /*4fe0*/  VIADD R28, R28, 0x1 ;  /* 0x000000011c1c7836 */ /* 0x000fe20000000000 */
[----:B------:R-:W-:Y:S01]  /*4ff0*/  VOTEU.ALL UP1, P4 ;  /* 0x0000000000ff7886 */ /* 0x000fe20002020000 */
[----:B------:R-:W-:Y:S01]  /*5000*/  UMOV UR11, 0x10000000 ;  /* 0x10000000000b7882 */ /* 0x000fe20000000000 */
[----:B------:R-:W-:Y:S01]  /*5010*/  UMOV UR19, UR35 ;  /* 0x0000002300137c82 */ /* 0x000fe20008000000 */
[----:B------:R-:W-:Y:S01]  /*5020*/  IMAD.U32 R9, RZ, RZ, UR8 ;  /* 0x00000008ff097e24 */ /* 0x000fe2000f8e00ff */
[----:B------:R-:W-:Y:S01]  /*5030*/  UMOV UR20, UR36 ;  /* 0x0000002400147c82 */ /* 0x000fe20008000000 */
[----:B------:R-:W-:Y:S01]  /*5040*/  IMAD.U32 R8, RZ, RZ, UR9 ;  /* 0x00000009ff087e24 */ /* 0x000fe2000f8e00ff */
[----:B------:R-:W-:Y:S02]  /*5050*/  UPRMT UR8, UR37, 0x654, UR17 ;  /* 0x0000065425087896 */ /* 0x000fe40008000011 */
[----:B------:R-:W-:Y:S02]  /*5060*/  @!P4 R2UR UR15, R9 ;  /* 0x00000000090fc2ca */ /* 0x000fe400000e0000 */
[----:B------:R-:W-:Y:S02]  /*5070*/  @!P4 R2UR UR14, R8 ;  /* 0x00000000080ec2ca */ /* 0x000fe400000e0000 */
[----:B------:R-:W4:Y:S11]  /*5080*/  LDC.64 R8, c[0x0][0xb10] ;  /* 0x0002c400ff087b82 */ /* 0x000f360000000a00 */
[----:B------:R1:W-:Y:S01]  /*5090*/  @!UP1 UTMALDG.3D [UR16], [UR14], desc[UR10] ;  /* 0x00000a100e0095b4 */ /* 0x0003e20008011000 */
[----:B------:R5:W-:Y:S01]  /*50a0*/  @!P4 SYNCS.ARRIVE.TRANS64.RED.A0TR RZ, [UR6+0x50], R0 ;  /* 0x00005000ffffc9a7 */ /* 0x000be20008300406 */
[C---:B----4-:R-:W-:Y:S01]  /*50b0*/  @!P1 IMAD.HI.U32 R8, R11.reuse, R8, RZ ;  /* 0x000000080b089227 */ /* 0x050fe200078e00ff */
[----:B--2---:R-:W-:Y:S02]  /*50c0*/  @!P1 ISETP.NE.AND P0, PT, R12, 0x1, PT ;  /* 0x000000010c00980c */ /* 0x004fe40003f05270 */
[----:B-1----:R-:W-:Y:S01]  /*50d0*/  @!P1 ISETP.NE.AND P2, PT, R2, 0x1, PT ;  /* 0x000000010200980c */ /* 0x002fe20003f45270 */
[----:B------:R-:W-:Y:S01]  /*50e0*/  SYNCS.ARRIVE.TRANS64.RED.A1T0 RZ, [UR8], RZ ;  /* 0x000000ffffff79a7 */ /* 0x000fe20008100408 */
[C---:B------:R-:W-:Y:S01]  /*50f0*/  @!P1 IMAD.HI.U32 R13, R10.reuse, R13, RZ ;  /* 0x0000000d0a0d9227 */ /* 0x040fe200078e00ff */
[----:B------:R-:W-:Y:S04]  /*5100*/  @!P1 SHF.R.U32.HI R8, RZ, R9, R8 ;  /* 0x00000009ff089219 */ /* 0x000fe80000011608 */
[----:B------:R-:W-:Y:S01]  /*5110*/  @!P1 SEL R8, R11, R8, !P2 ;  /* 0x000000080b089207 */ /* 0x000fe20005000000 */
[----:B------:R-:W1:Y:S01]  /*5120*/  SYNCS.PHASECHK.TRANS64.TRYWAIT P5, [UR6+0x78], R14 ;  /* 0x0000780eff0075a7 */ /* 0x000e6200080a1106 */
[----:B-----5:R-:W2:Y:S02]  /*5130*/  @!P1 LDC R0, c[0x0][0xb20] ;  /* 0x0002c800ff009b82 */ /* 0x020ea40000000800 */
[----:B--2---:R-:W-:Y:S04]  /*5140*/  @!P1 SHF.R.U32.HI R0, RZ, R0, R13 ;  /* 0x00000000ff009219 */ /* 0x004fe8000001160d */
[----:B------:R-:W-:Y:S05]  /*5150*/  @!P1 SEL R9, R10, R0, !P0 ;  /* 0x000000000a099207 */ /* 0x000fea0004000000 */
[----:B------:R-:W-:Y:S02]  /*5160*/  @!P1 IMAD.IADD R0, R9, 0x1, -R8 ;  /* 0x0000000109009824 */ /* 0x000fe400078e0a08 */
[----:B------:R-:W-:Y:S02]  /*5170*/  @!P1 IMAD.IADD R8, R8, 0x1, -R9 ;  /* 0x0000000108089824 */ /* 0x000fe400078e0a09 */
[----:B------:R-:W-:Y:S02]  /*5180*/  @!P1 IMAD R11, R0, R2, R11 ;  /* 0x00000002000b9224 */ /* 0x000fe400078e020b */
[----:B------:R-:W-:Y:S01]  /*5190*/  @!P1 IMAD R10, R8, R12, R10 ;  /* 0x0000000c080a9224 */ /* 0x000fe200078e020a */
[----:B-1----:R-:W-:Y:S06]  /*51a0*/  @!P5 BRA `(.L_x_95) ;  /* 0x0000004c00d4d947 */ /* 0x002fec0003800000 */
.L_x_188:
[----:B------:R-:W-:Y:S01]  /*51b0*/  @!P4 IADD3 R2, P0, PT, R30, 0x580, RZ ;  /* 0x000005801e02c810 */ /* 0x000fe20007f1e0ff */
[----:B------:R-:W-:Y:S01]  /*51c0*/  VOTEU.ALL UP1, P4 ;  /* 0x0000000000ff7886 */ /* 0x000fe20002020000 */
[----:B------:R-:W-:Y:S01]  /*51d0*/  UMOV UR18, 0x0 ;  /* 0x0000000000127882 */ /* 0x000fe20000000000 */
[----:B------:R-:W-:Y:S01]  /*51e0*/  UMOV UR19, 0x10000000 ;  /* 0x1000000000137882 */ /* 0x000fe20000000000 */
[----:B------:R-:W-:Y:S01]  /*51f0*/  @!P4 R2UR UR9, R2 ;  /* 0x000000000209c2ca */ /* 0x000fe200000e0000 */
[----:B-1----:R-:W-:Y:S01]  /*5200*/  @!P4 IMAD.X R0, RZ, RZ, R31, P0 ;  /* 0x000000ffff00c224 */ /* 0x002fe200000e061f */
[----:B------:R-:W-:Y:S01]  /*5210*/  @!UP1 UIADD3 UR10, UPT, UPT, UR34, 0x60, URZ ;  /* 0x00000060220a9890 */ /* 0x000fe2000fffe0ff */
[----:B------:R-:W-:Y:S01]  /*5220*/  ISETP.NE.AND P0, PT, R28, 0x2, PT ;  /* 0x000000021c00780c */ /* 0x000fe20003f05270 */
[----:B------:R-:W-:Y:S01]  /*5230*/  UMOV UR11, UR35 ;  /* 0x00000023000b7c82 */ /* 0x000fe20008000000 */
[----:B------:R-:W-:Y:S01]  /*5240*/  UMOV UR12, UR36 ;  /* 0x00000024000c7c82 */ /* 0x000fe20008000000 */
[----:B------:R-:W-:Y:S01]  /*5250*/  @!P4 R2UR UR8, R0 ;  /* 0x000000000008c2ca */ /* 0x000fe200000e0000 */
[----:B------:R-:W-:Y:S01]  /*5260*/  IMAD.IADD R15, R10, 0x1, R90 ;  /* 0x000000010a0f7824 */ /* 0x000fe200078e025a */
[----:B------:R-:W-:Y:S01]  /*5270*/  @P3 R2UR UR36, R26 ;  /* 0x000000001a2432ca */ /* 0x000fe200000e0000 */
[----:B------:R-:W-:Y:S01]  /*5280*/  IMAD.IADD R14, R11, 0x1, R91 ;  /* 0x000000010b0e7824 */ /* 0x000fe200078e025b */
[----:B------:R-:W-:Y:S02]  /*5290*/  SEL R0, RZ, 0x1, P0 ;  /* 0x00000001ff007807 */ /* 0x000fe40000000000 */
[----:B------:R-:W-:Y:S01]  /*52a0*/  LOP3.LUT R29, R29, 0x1, RZ, 0x3c, !PT ;  /* 0x000000011d1d7812 */ /* 0x000fe200078e3cff */
[----:B------:R-:W-:Y:S01]  /*52b0*/  IMAD.U32 R8, RZ, RZ, UR9 ;  /* 0x00000009ff087e24 */ /* 0x000fe2000f8e00ff */
[----:B------:R-:W-:Y:S01]  /*52c0*/  @!UP1 UIADD3 UR9, UPT, UPT, UR6, 0x58, URZ ;  /* 0x0000005806099890 */ /* 0x000fe2000fffe0ff */
[----:B------:R-:W-:Y:S02]  /*52d0*/  LOP3.LUT R27, R27, R0, RZ, 0x3c, !PT ;  /* 0x000000001b1b7212 */ /* 0x000fe400078e3cff */
[----:B------:R-:W-:Y:S02]  /*52e0*/  SEL R28, R28, RZ, P0 ;  /* 0x000000ff1c1c7207 */ /* 0x000fe40000000000 */
[----:B------:R-:W-:Y:S01]  /*52f0*/  IMAD.U32 R9, RZ, RZ, UR8 ;  /* 0x00000008ff097e24 */ /* 0x000fe2000f8e00ff */
[----:B------:R-:W-:Y:S01]  /*5300*/  @!P4 R2UR UR14, R8 ;  /* 0x00000000080ec2ca */ /* 0x000fe200000e0000 */
[----:B------:R-:W-:Y:S01]  /*5310*/  @!UP1 UIADD3 UR8, UPT, UPT, UR6, 0x6200, URZ ;  /* 0x0000620006089890 */ /* 0x000fe2000fffe0ff */
[----:B------:R-:W-:Y:S02]  /*5320*/  VOTEU.ALL UP1, P4 ;  /* 0x0000000000ff7886 */ /* 0x000fe40002020000 */
[----:B------:R-:W-:Y:S11]  /*5330*/  @!P4 R2UR UR15, R9 ;  /* 0x00000000090fc2ca */ /* 0x000ff600000e0000 */
[----:B------:R-:W-:Y:S02]  /*5340*/  @!UPT UIADD3 URZ, UPT, UPT, URZ, URZ, URZ ;  /* 0x000000fffffff290 */ /* 0x000fe4000fffe0ff */
[----:B------:R2:W-:Y:S01]  /*5350*/  @!UP1 UTMALDG.3D [UR8], [UR14], desc[UR18] ;  /* 0x000012080e0095b4 */ /* 0x0005e20008011000 */
[----:B------:R2:W-:Y:S01]  /*5360*/  @!P4 SYNCS.ARRIVE.TRANS64.RED.A0TR RZ, [UR6+0x58], R25 ;  /* 0x00005819ffffc9a7 */ /* 0x0005e20008300406 */
[----:B------:R-:W-:Y:S01]  /*5370*/  UPLOP3.LUT UP1, UPT, UPT, UPT, UPT, 0x80, 0x8 ;  /* 0x000000000008789c */ /* 0x000fe20003f2f070 */
[----:B------:R-:W-:Y:S01]  /*5380*/  SYNCS.ARRIVE.TRANS64.RED.A1T0 RZ, [UR13], RZ ;  /* 0x000000ffffff79a7 */ /* 0x000fe2000810040d */
[----:B------:R-:W-:Y:S09]  /*5390*/  @P3 BRA `(.L_x_96) ;  /* 0xfffffff000a03947 */ /* 0x000ff2000383ffff */
[----:B------:R-:W-:-:S04]  /*53a0*/  SHF.L.U32 R2, R29, 0x1f, RZ ;  /* 0x0000001f1d027819 */ /* 0x000fc800000006ff */
[----:B------:R-:W1:Y:S02]  /*53b0*/  SYNCS.PHASECHK.TRANS64.TRYWAIT P0, [UR6+0x60], R2 ;  /* 0x00006002ff0075a7 */ /* 0x000e640008001106 */
[----:B-1----:R-:W-:Y:S05]  /*53c0*/  @!P0 BRA `(.L_x_97) ;  /* 0x0000004c00648947 */ /* 0x002fea0003800000 */
.L_x_190:
[----:B------:R-:W4:Y:S02]  /*53d0*/  SYNCS.PHASECHK.TRANS64.TRYWAIT P0, [UR6+0x68], R2 ;  /* 0x00006802ff0075a7 */ /* 0x000f240008001106 */
[----:B----4-:R-:W-:Y:S05]  /*53e0*/  @!P0 BRA `(.L_x_98) ;  /* 0x0000004c00748947 */ /* 0x010fea0003800000 */
.L_x_192:
[----:B------:R-:W4:Y:S02]  /*53f0*/  SYNCS.PHASECHK.TRANS64.TRYWAIT P0, [UR6+0x70], R2 ;  /* 0x00007002ff0075a7 */ /* 0x000f240008001106 */
[----:B----4-:R-:W-:Y:S05]  /*5400*/  @!P0 BRA `(.L_x_99) ;  /* 0x0000004c00848947 */ /* 0x010fea0003800000 */
.L_x_194:
[----:B-1----:R-:W-:-:S07]  /*5410*/  MOV R0, UR6 ;  /* 0x0000000600007c02 */ /* 0x002fce0008000f00 */
.L_x_100:
[----:B-1----:R-:W-:-:S04]  /*5420*/  SHF.L.U32 R2, R29, 0x1f, RZ ;  /* 0x0000001f1d027819 */ /* 0x002fc800000006ff */
[----:B------:R1:W4:Y:S03]  /*5430*/  SYNCS.PHASECHK.TRANS64.TRYWAIT P0, [R0+URZ+0x78], R2 ;  /* 0x00007802000075a7 */ /* 0x00032600080011ff */
[----:B----4-:R-:W-:Y:S05]  /*5440*/  @!P0 NANOSLEEP.SYNCS 0x989680 ;  /* 0x009896800000895d */ /* 0x010fea0003900000 */
[----:B------:R-:W4:Y:S02]  /*5450*/  @!P0 SYNCS.PHASECHK.TRANS64 P0, [R0+URZ+0x78], R2 ;  /* 0x00007802000085a7 */ /* 0x000f2400080010ff */
[----:B--2-4-:R-:W-:Y:S05]  /*5460*/  @P0 EXIT ;  /* 0x000000000000094d */ /* 0x014fea0003800000 */
[----:B------:R-:W-:Y:S05]  /*5470*/  BRA `(.L_x_100) ;  /* 0xfffffffc00e87947 */ /* 0x000fea000383ffff */
.L_x_85:
[----:B------:R-:W-:-:S06]  /*5480*/  UISETP.GE.AND UP1, UPT, UR10, 0x4, UPT ;  /* 0x000000040a00788c */ /* 0x000fcc000bf26270 */
[----:B------:R-:W-:-:S13]  /*5490*/  PLOP3.LUT P0, PT, PT, PT, UP1, 0x80, 0x8 ;  /* 0x000000000008781c */ /* 0x000fda0003f0f018 */
[----:B------:R-:W-:Y:S05]  /*54a0*/  @!P0 EXIT ;  /* 0x000000000000894d */ /* 0x000fea0003800000 */
[----:B------:R-:W-:Y:S01]  /*54b0*/  BAR.SYNC.DEFER_BLOCKING 0x6, 0xa0 ;  /* 0x0182800000007b1d */ /* 0x000fe20000010000 */
[C---:B------:R-:W-:Y:S01]  /*54c0*/  IMAD.SHL.U32 R2, R105.reuse, 0x20, RZ ;  /* 0x0000002069027824 */ /* 0x040fe200078e00ff */
[C---:B------:R-:W-:Y:S01]  /*54d0*/  SHF.L.U32 R46, R105.reuse, 0x10, RZ ;  /* 0x00000010692e7819 */ /* 0x040fe200000006ff */
[C---:B------:R-:W-:Y:S01]  /*54e0*/  IMAD.SHL.U32 R104, R105.reuse, 0x4, RZ ;  /* 0x0000000469687824 */ /* 0x040fe200078e00ff */
[C---:B------:R-:W-:Y:S01]  /*54f0*/  LOP3.LUT R106, R105.reuse, 0x60, RZ, 0xc0, !PT ;  /* 0x00000060696a7812 */ /* 0x040fe200078ec0ff */
[----:B------:R-:W-:Y:S01]  /*5500*/  HFMA2 R101, -RZ, RZ, 0, 5.9604644775390625e-08 ;  /* 0x00000001ff657431 */ /* 0x000fe200000001ff */
[----:B------:R-:W-:Y:S02]  /*5510*/  UMOV UR48, 0x400 ;  /* 0x0000040000307882 */ /* 0x000fe40000000000 */
[----:B------:R-:W1:Y:S01]  /*5520*/  LDC R95, c[0x0][0x370] ;  /* 0x0000dc00ff5f7b82 */ /* 0x000e620000000800 */
[----:B------:R-:W-:Y:S01]  /*5530*/  ULEA UR48, UR37, UR48, 0x18 ;  /* 0x0000003025307291 */ /* 0x000fe2000f8ec0ff */
[----:B------:R-:W-:Y:S01]  /*5540*/  LOP3.LUT R3, R2, 0xc0, RZ, 0xc0, !PT ;  /* 0x000000c002037812 */ /* 0x000fe200078ec0ff */
[----:B------:R-:W-:Y:S01]  /*5550*/  HFMA2 R99, -RZ, RZ, 0, 0 ;  /* 0x00000000ff637431 */ /* 0x000fe200000001ff */
[----:B------:R-:W-:Y:S01]  /*5560*/  LOP3.LUT R103, R105, 0x2, RZ, 0xc0, !PT ;  /* 0x0000000269677812 */ /* 0x000fe200078ec0ff */
[----:B------:R-:W-:Y:S01]  /*5570*/  UIADD3 UR4, UPT, UPT, UR48, 0x200, URZ ;  /* 0x0000020030047890 */ /* 0x000fe2000fffe0ff */
[----:B------:R-:W-:Y:S01]  /*5580*/  LOP3.LUT R104, R3, 0x18, R104, 0xf8, !PT ;  /* 0x0000001803687812 */ /* 0x000fe200078ef868 */
[----:B------:R-:W-:Y:S01]  /*5590*/  IMAD.MOV.U32 R45, RZ, RZ, RZ ;  /* 0x000000ffff2d7224 */ /* 0x000fe200078e00ff */
[----:B------:R-:W2:Y:S01]  /*55a0*/  LDC R42, c[0x0][0xb0c] ;  /* 0x0002c300ff2a7b82 */ /* 0x000ea20000000800 */
[----:B------:R-:W-:Y:S01]  /*55b0*/  LOP3.LUT R46, R46, 0x600000, RZ, 0xc0, !PT ;  /* 0x006000002e2e7812 */ /* 0x000fe200078ec0ff */
[----:B------:R-:W-:Y:S01]  /*55c0*/  IMAD.MOV.U32 R109, RZ, RZ, RZ ;  /* 0x000000ffff6d7224 */ /* 0x000fe200078e00ff */
[----:B------:R-:W-:Y:S01]  /*55d0*/  LOP3.LUT R104, R104, 0xf20, R2, 0xf8, !PT ;  /* 0x00000f2068687812 */ /* 0x000fe200078ef802 */
[----:B------:R-:W-:Y:S01]  /*55e0*/  IMAD.U32 R97, RZ, RZ, UR4 ;  /* 0x00000004ff617e24 */ /* 0x000fe2000f8e00ff */
[----:B------:R-:W-:Y:S01]  /*55f0*/  LOP3.LUT R105, R105, 0x4, RZ, 0xc0, !PT ;  /* 0x0000000469697812 */ /* 0x000fe200078ec0ff */
[----:B------:R-:W3:Y:S01]  /*5600*/  LDCU.64 UR52, c[0x0][0x348] ;  /* 0x00006900ff3477ac */ /* 0x000ee20008000a00 */
[----:B------:R-:W-:Y:S01]  /*5610*/  MOV R100, RZ ;  /* 0x000000ff00647202 */ /* 0x000fe20000000f00 */
[----:B------:R-:W4:Y:S01]  /*5620*/  LDC R93, c[0x0][0xb20] ;  /* 0x0002c800ff5d7b82 */ /* 0x000f220000000800 */
[----:B------:R-:W3:Y:S01]  /*5630*/  LDS R0, [UR48+0x140] ;  /* 0x00014030ff007984 */ /* 0x000ee20008000800 */
[----:B------:R-:W-:Y:S01]  /*5640*/  IMAD R104, R104, 0x2, R97 ;  /* 0x0000000268687824 */ /* 0x000fe200078e0261 */
[----:B------:R-:W1:Y:S03]  /*5650*/  LDCU.64 UR38, c[0x0][0x888] ;  /* 0x00011100ff2677ac */ /* 0x000e660008000a00 */
[--C-:B------:R-:W-:Y:S01]  /*5660*/  IMAD R103, R103, -0x10, R104.reuse ;  /* 0xfffffff067677824 */ /* 0x100fe200078e0268 */
[----:B------:R-:W1:Y:S01]  /*5670*/  LDCU.64 UR44, c[0x0][0x890] ;  /* 0x00011200ff2c77ac */ /* 0x000e620008000a00 */
[----:B------:R-:W1:Y:S01]  /*5680*/  LDC R41, c[0x0][0xb30] ;  /* 0x0002cc00ff297b82 */ /* 0x000e620000000800 */
[----:B------:R-:W-:Y:S01]  /*5690*/  IMAD R102, R105, -0x10, R104 ;  /* 0xfffffff069667824 */ /* 0x000fe200078e0268 */
[----:B------:R-:W-:Y:S01]  /*56a0*/  UMOV UR49, URZ ;  /* 0x000000ff00317c82 */ /* 0x000fe20008000000 */
[----:B------:R-:W-:-:S05]  /*56b0*/  UMOV UR51, URZ ;  /* 0x000000ff00337c82 */ /* 0x000fca0008000000 */
[----:B------:R-:W1:Y:S08]  /*56c0*/  LDC.64 R88, c[0x0][0xb10] ;  /* 0x0002c400ff587b82 */ /* 0x000e700000000a00 */
[----:B------:R-:W1:Y:S08]  /*56d0*/  LDC.64 R38, c[0x0][0xb18] ;  /* 0x0002c600ff267b82 */ /* 0x000e700000000a00 */
[----:B------:R-:W1:Y:S08]  /*56e0*/  LDC.64 R36, c[0x0][0xb28] ;  /* 0x0002ca00ff247b82 */ /* 0x000e700000000a00 */
[----:B------:R-:W1:Y:S01]  /*56f0*/  LDC.64 R86, c[0x0][0x8b0] ;  /* 0x00022c00ff567b82 */ /* 0x000e620000000a00 */
[----:B---3--:R-:W-:-:S07]  /*5700*/  IMAD.IADD R46, R0, 0x1, R46 ;  /* 0x00000001002e7824 */ /* 0x008fce00078e022e */
[----:B------:R-:W3:Y:S08]  /*5710*/  LDC.64 R84, c[0x0][0x8a8] ;  /* 0x00022a00ff547b82 */ /* 0x000ef00000000a00 */
[----:B--2-4-:R-:W1:Y:S02]  /*5720*/  LDC R94, c[0x0][0x374] ;  /* 0x0000dd00ff5e7b82 */ /* 0x014e640000000800 */
.L_x_144:
[----:B------:R-:W-:Y:S02]  /*5730*/  LEA R0, R109, UR48, 0x3 ;  /* 0x000000306d007c11 */ /* 0x000fe4000f8e18ff */
[----:B------:R-:W-:Y:S02]  /*5740*/  SHF.L.U32 R2, R99, 0x1f, RZ ;  /* 0x0000001f63027819 */ /* 0x000fe400000006ff */
[----:B-1----:R-:W-:Y:S02]  /*5750*/  LEA R16, R109, UR48, 0x4 ;  /* 0x000000306d107c11 */ /* 0x002fe4000f8e20ff */
[----:B------:R-:W2:Y:S02]  /*5760*/  SYNCS.PHASECHK.TRANS64.TRYWAIT P0, [R0+URZ+0x90], R2 ;  /* 0x00009002000075a7 */ /* 0x000ea400080011ff */
[----:B--23--:R-:W-:Y:S05]  /*5770*/  @!P0 BRA `(.L_x_101) ;  /* 0x0000004800c08947 */ /* 0x00cfea0003800000 */
.L_x_195:
[----:B------:R-:W4:Y:S01]  /*5780*/  LDC.64 R10, c[0x0][0xb10] ;  /* 0x0002c400ff0a7b82 */ /* 0x000f220000000a00 */
[----:B------:R-:W3:Y:S01]  /*5790*/  LDS.128 R16, [R16+0x120] ;  /* 0x0001200010107984 */ /* 0x000ee20000000c00 */
[----:B-1----:R-:W-:Y:S01]  /*57a0*/  ISETP.NE.AND P1, PT, R41, 0x1, PT ;  /* 0x000000012900780c */ /* 0x002fe20003f25270 */
[----:B--2---:R-:W-:Y:S01]  /*57b0*/  VIADD R0, R0, 0xa0 ;  /* 0x000000a000007836 */ /* 0x004fe20000000000 */
[----:B------:R-:W-:Y:S04]  /*57c0*/  ISETP.GE.AND P0, PT, R40, 0x1, PT ;  /* 0x000000012800780c */ /* 0x000fe80003f06270 */
[----:B------:R-:W1:Y:S01]  /*57d0*/  LDC.64 R8, c[0x0][0xb18] ;  /* 0x0002c600ff087b82 */ /* 0x000e620000000a00 */
[----:B------:R-:W-:Y:S01]  /*57e0*/  PRMT R0, RZ, 0x654, R0 ;  /* 0x00000654ff007816 */ /* 0x000fe20000000000 */
[----:B------:R-:W-:Y:S01]  /*57f0*/  @!PT LDS RZ, [RZ] ;  /* 0x00000000fffff984 */ /* 0x000fe20000000800 */
[----:B------:R-:W-:Y:S01]  /*5800*/  @!PT LDS RZ, [RZ] ;  /* 0x00000000fffff984 */ /* 0x000fe20000000800 */
[----:B------:R-:W-:Y:S01]  /*5810*/  @!PT LDS RZ, [RZ] ;  /* 0x00000000fffff984 */ /* 0x000fe20000000800 */
[----:B------:R-:W-:Y:S01]  /*5820*/  @!PT LDS RZ, [RZ] ;  /* 0x00000000fffff984 */ /* 0x000fe20000000800 */
[----:B------:R2:W-:Y:S06]  /*5830*/  MEMBAR.ALL.CTA ;  /* 0x0000000000007992 */ /* 0x0005ec0000008000 */
[----:B--2---:R-:W2:Y:S01]  /*5840*/  FENCE.VIEW.ASYNC.S ;  /* 0x00000000000073c6 */ /* 0x004ea20000000000 */
[----:B------:R-:W1:Y:S08]  /*5850*/  @!P1 LDC R12, c[0x0][0xb20] ;  /* 0x0002c800ff0c9b82 */ /* 0x000e700000000800 */
[----:B------:R-:W1:Y:S01]  /*5860*/  @!P1 LDC R7, c[0x0][0xb0c] ;  /* 0x0002c300ff079b82 */ /* 0x000e620000000800 */
[----:B--2---:R2:W-:Y:S01]  /*5870*/  SYNCS.ARRIVE.TRANS64.RED.A1T0 RZ, [R0+URZ], RZ ;  /* 0x000000ff00ff79a7 */ /* 0x0045e200081004ff */
[----:B---3--:R-:W-:Y:S04]  /*5880*/  LOP3.LUT P4, RZ, R18, 0x1, RZ, 0xc0, !PT ;  /* 0x0000000112ff7812 */ /* 0x008fe8000788c0ff */
[----:B------:R-:W-:Y:S09]  /*5890*/  P2R R107, PR, RZ, 0x10 ;  /* 0x00000010ff6b7803 */ /* 0x000ff20000000000 */
[----:B------:R-:W-:Y:S02]  /*58a0*/  @P4 MOV R44, R16 ;  /* 0x00000010002c4202 */ /* 0x000fe40000000f00 */
[----:B------:R-:W-:Y:S01]  /*58b0*/  @P4 LOP3.LUT R43, R17, 0xffff, RZ, 0xc0, !PT ;  /* 0x0000ffff112b4812 */ /* 0x000fe200078ec0ff */
[----:B--2-4-:R-:W-:Y:S06]  /*58c0*/  @!P0 BRA `(.L_x_102) ;  /* 0x0000000000a48947 */ /* 0x014fec0003800000 */
[----:B------:R-:W-:Y:S01]  /*58d0*/  IMAD.HI.U32 R0, R94, R39, RZ ;  /* 0x000000275e007227 */ /* 0x000fe200078e00ff */
[----:B------:R-:W-:Y:S02]  /*58e0*/  ISETP.NE.AND P0, PT, R38, 0x1, PT ;  /* 0x000000012600780c */ /* 0x000fe40003f05270 */
[----:B------:R-:W-:Y:S01]  /*58f0*/  ISETP.NE.AND P2, PT, R40, 0x1, PT ;  /* 0x000000012800780c */ /* 0x000fe20003f45270 */
[----:B------:R-:W-:Y:S01]  /*5900*/  IMAD.HI.U32 R4, R95, R88, RZ ;  /* 0x000000585f047227 */ /* 0x000fe200078e00ff */
[----:B------:R-:W-:Y:S02]  /*5910*/  SHF.R.U32.HI R0, RZ, R93, R0 ;  /* 0x0000005dff007219 */ /* 0x000fe40000011600 */
[----:B------:R-:W-:Y:S01]  /*5920*/  ISETP.NE.AND P3, PT, R42, 0x1, PT ;  /* 0x000000012a00780c */ /* 0x000fe20003f65270 */
[----:B------:R-:W-:Y:S01]  /*5930*/  IMAD.HI.U32 R6, R43, R39, RZ ;  /* 0x000000272b067227 */ /* 0x000fe200078e00ff */
[-C--:B------:R-:W-:Y:S02]  /*5940*/  SHF.R.U32.HI R4, RZ, R89.reuse, R4 ;  /* 0x00000059ff047219 */ /* 0x080fe40000011604 */
[----:B------:R-:W-:Y:S01]  /*5950*/  SEL R0, R94, R0, !P0 ;  /* 0x000000005e007207 */ /* 0x000fe20004000000 */
[----:B------:R-:W-:Y:S01]  /*5960*/  IMAD.HI.U32 R5, R44, R88, RZ ;  /* 0x000000582c057227 */ /* 0x000fe200078e00ff */
[----:B------:R-:W-:Y:S03]  /*5970*/  SEL R4, R95, R4, !P3 ;  /* 0x000000045f047207 */ /* 0x000fe60005800000 */
[-C--:B------:R-:W-:Y:S01]  /*5980*/  IMAD.HI.U32 R3, R0, R36.reuse, RZ ;  /* 0x0000002400037227 */ /* 0x080fe200078e00ff */
[----:B------:R-:W-:Y:S03]  /*5990*/  SHF.R.U32.HI R5, RZ, R89, R5 ;  /* 0x00000059ff057219 */ /* 0x000fe60000011605 */
[----:B------:R-:W-:Y:S01]  /*59a0*/  IMAD.HI.U32 R2, R4, R36, RZ ;  /* 0x0000002404027227 */ /* 0x000fe200078e00ff */
[----:B------:R-:W-:Y:S02]  /*59b0*/  @P2 SHF.R.U32.HI R0, RZ, R37, R3 ;  /* 0x00000025ff002219 */ /* 0x000fe40000011603 */
[----:B------:R-:W-:Y:S02]  /*59c0*/  SHF.R.U32.HI R3, RZ, R93, R6 ;  /* 0x0000005dff037219 */ /* 0x000fe40000011606 */
[----:B------:R-:W-:Y:S01]  /*59d0*/  @P2 SHF.R.U32.HI R4, RZ, R37, R2 ;  /* 0x00000025ff042219 */ /* 0x000fe20000011602 */
[----:B------:R-:W-:Y:S01]  /*59e0*/  IMAD R0, R40, R0, RZ ;  /* 0x0000000028007224 */ /* 0x000fe200078e02ff */
[----:B------:R-:W-:Y:S02]  /*59f0*/  SEL R3, R43, R3, !P0 ;  /* 0x000000032b037207 */ /* 0x000fe40004000000 */
[----:B------:R-:W-:Y:S01]  /*5a00*/  SEL R2, R44, R5, !P3 ;  /* 0x000000052c027207 */ /* 0x000fe20005800000 */
[----:B------:R-:W-:Y:S01]  /*5a10*/  IMAD R5, R40, R4, RZ ;  /* 0x0000000428057224 */ /* 0x000fe200078e02ff */
[C---:B------:R-:W-:Y:S01]  /*5a20*/  ISETP.GE.AND P0, PT, R3.reuse, R0, PT ;  /* 0x000000000300720c */ /* 0x040fe20003f06270 */
[C---:B------:R-:W-:Y:S03]  /*5a30*/  IMAD.HI.U32 R0, R3.reuse, R36, RZ ;  /* 0x0000002403007227 */ /* 0x040fe600078e00ff */
[C---:B------:R-:W-:Y:S02]  /*5a40*/  ISETP.GE.OR P0, PT, R2.reuse, R5, P0 ;  /* 0x000000050200720c */ /* 0x040fe40000706670 */
[----:B------:R-:W-:Y:S04]  /*5a50*/  SHF.R.U32.HI R0, RZ, R37, R0 ;  /* 0x00000025ff007219 */ /* 0x000fe80000011600 */
[C---:B------:R-:W-:Y:S05]  /*5a60*/  SEL R6, R3.reuse, R0, !P2 ;  /* 0x0000000003067207 */ /* 0x040fea0005000000 */
        /* <DEDUP_REMOVED lines=14> */
[----:B------:R-:W-:Y:S07]  /*5b50*/  IMAD R43, R3, R38, R43 ;  /* 0x00000026032b7224 */ /* 0x000fee00078e022b */
.L_x_102:
[----:B-1----:R-:W-:Y:S01]  /*5b60*/  @!P1 ISETP.NE.AND P0, PT, R8, 0x1, PT ;  /* 0x000000010800980c */ /* 0x002fe20003f05270 */
[----:B------:R-:W-:Y:S01]  /*5b70*/  @!P1 IMAD.HI.U32 R2, R43, R9, RZ ;  /* 0x000000092b029227 */ /* 0x000fe200078e00ff */
[----:B------:R-:W-:Y:S01]  /*5b80*/  R2UR UR42, R14 ;  /* 0x000000000e2a72ca */ /* 0x000fe200000e0000 */
[----:B------:R-:W-:Y:S01]  /*5b90*/  BSSY.RECONVERGENT B6, `(.L_x_103) ;  /* 0x0000031000067945 */ /* 0x000fe20003800200 */
[----:B------:R-:W-:Y:S01]  /*5ba0*/  R2UR UR41, R15 ;  /* 0x000000000f2972ca */ /* 0x000fe200000e0000 */
[C---:B------:R-:W-:Y:S01]  /*5bb0*/  @!P1 IMAD.HI.U32 R0, R44.reuse, R10, RZ ;  /* 0x0000000a2c009227 */ /* 0x040fe200078e00ff */
[----:B------:R-:W-:Y:S02]  /*5bc0*/  @!P1 SHF.R.U32.HI R2, RZ, R12, R2 ;  /* 0x0000000cff029219 */ /* 0x000fe40000011602 */
[----:B------:R-:W-:Y:S01]  /*5bd0*/  @!P1 ISETP.NE.AND P2, PT, R7, 0x1, PT ;  /* 0x000000010700980c */ /* 0x000fe20003f45270 */
[----:B------:R-:W-:Y:S01]  /*5be0*/  VIADD R109, R109, 0x1 ;  /* 0x000000016d6d7836 */ /* 0x000fe20000000000 */
[----:B------:R-:W-:Y:S02]  /*5bf0*/  @!P1 SEL R2, R43, R2, !P0 ;  /* 0x000000022b029207 */ /* 0x000fe40004000000 */
[----:B------:R-:W-:Y:S02]  /*5c00*/  @!P1 SHF.R.U32.HI R0, RZ, R11, R0 ;  /* 0x0000000bff009219 */ /* 0x000fe40000011600 */
[----:B------:R-:W-:Y:S01]  /*5c10*/  LOP3.LUT P0, RZ, R97, 0x1b0, RZ, 0xc0, !PT ;  /* 0x000001b061ff7812 */ /* 0x000fe2000780c0ff */
[----:B------:R-:W-:Y:S01]  /*5c20*/  USHF.L.U32 UR42, UR42, 0x7, URZ ;  /* 0x000000072a2a7899 */ /* 0x000fe200080006ff */
[----:B------:R-:W-:Y:S01]  /*5c30*/  @!P1 SEL R3, R44, R0, !P2 ;  /* 0x000000002c039207 */ /* 0x000fe20005000000 */
[----:B------:R-:W-:Y:S01]  /*5c40*/  USHF.L.U32 UR41, UR41, 0x7, URZ ;  /* 0x0000000729297899 */ /* 0x000fe200080006ff */
[----:B------:R-:W-:Y:S03]  /*5c50*/  @P4 SHF.R.U32.HI R98, RZ, 0x10, R17 ;  /* 0x00000010ff624819 */ /* 0x000fe60000011611 */
[----:B------:R-:W-:Y:S02]  /*5c60*/  @!P1 IMAD.IADD R0, R2, 0x1, -R3 ;  /* 0x0000000102009824 */ /* 0x000fe400078e0a03 */
[----:B------:R-:W-:Y:S02]  /*5c70*/  @!P1 IMAD.IADD R2, R3, 0x1, -R2 ;  /* 0x0000000103029824 */ /* 0x000fe400078e0a02 */
[----:B------:R-:W-:Y:S02]  /*5c80*/  @!P1 IMAD R44, R0, R7, R44 ;  /* 0x00000007002c9224 */ /* 0x000fe400078e022c */
[----:B------:R-:W-:Y:S01]  /*5c90*/  @!P1 IMAD R43, R2, R8, R43 ;  /* 0x00000008022b9224 */ /* 0x000fe200078e022b */
[----:B------:R-:W-:Y:S06]  /*5ca0*/  @!P0 BRA `(.L_x_104) ;  /* 0x00000000007c8947 */ /* 0x000fec0003800000 */
[----:B------:R-:W1:Y:S01]  /*5cb0*/  LDCU.64 UR8, c[0x4][0x80] ;  /* 0x01001000ff0877ac */ /* 0x000e620008000a00 */
[----:B------:R-:W-:Y:S01]  /*5cc0*/  MOV R2, 0x0 ;  /* 0x0000000000027802 */ /* 0x000fe20000000f00 */
[----:B------:R-:W-:Y:S02]  /*5cd0*/  HFMA2 R12, -RZ, RZ, 0, 5.9604644775390625e-08 ;  /* 0x00000001ff0c7431 */ /* 0x000fe400000001ff */
[----:B------:R-:W-:Y:S01]  /*5ce0*/  IMAD.MOV.U32 R8, RZ, RZ, 0x70 ;  /* 0x00000070ff087424 */ /* 0x000fe200078e00ff */
[----:B------:R2:W3:Y:S01]  /*5cf0*/  LDC.64 R14, c[0x4][R2] ;  /* 0x01000000020e7b82 */ /* 0x0004e20000000a00 */
[----:B------:R-:W4:Y:S01]  /*5d00*/  LDCU.64 UR6, c[0x4][0x88] ;  /* 0x01001100ff0677ac */ /* 0x000f220008000a00 */
[----:B------:R-:W-:Y:S01]  /*5d10*/  IMAD.MOV.U32 R13, RZ, RZ, RZ ;  /* 0x000000ffff0d7224 */ /* 0x000fe200078e00ff */
[----:B------:R-:W2:Y:S01]  /*5d20*/  LDCU.64 UR4, c[0x4][0x8] ;  /* 0x01000100ff0477ac */ /* 0x000ea20008000a00 */
[----:B-1----:R-:W-:Y:S01]  /*5d30*/  MOV R5, UR9 ;  /* 0x0000000900057c02 */ /* 0x002fe20008000f00 */
[----:B------:R-:W-:Y:S01]  /*5d40*/  IMAD.U32 R4, RZ, RZ, UR8 ;  /* 0x00000008ff047e24 */ /* 0x000fe2000f8e00ff */
[----:B----4-:R-:W-:Y:S01]  /*5d50*/  MOV R7, UR7 ;  /* 0x0000000700077c02 */ /* 0x010fe20008000f00 */
[----:B------:R-:W-:Y:S01]  /*5d60*/  IMAD.U32 R6, RZ, RZ, UR6 ;  /* 0x00000006ff067e24 */ /* 0x000fe2000f8e00ff */
[----:B--2---:R-:W-:Y:S01]  /*5d70*/  MOV R11, UR5 ;  /* 0x00000005000b7c02 */ /* 0x004fe20008000f00 */
[----:B------:R-:W-:Y:S02]  /*5d80*/  IMAD.U32 R10, RZ, RZ, UR4 ;  /* 0x00000004ff0a7e24 */ /* 0x000fe4000f8e00ff */
[----:B------:R-:W-:Y:S07]  /*5d90*/  LEPC R20, `(.L_x_105) ;  /* 0x000000001014794e */ /* 0x000fee0000000000 */
[----:B---3-5:R-:W-:Y:S05]  /*5da0*/  CALL.ABS.NOINC R14 ;  /* 0x000000000e007343 */ /* 0x028fea0003c00000 */
.L_x_105:
[----:B------:R-:W1:Y:S01]  /*5db0*/  LDCU.64 UR8, c[0x4][0x80] ;  /* 0x01001000ff0877ac */ /* 0x000e620008000a00 */
[----:B------:R-:W2:Y:S01]  /*5dc0*/  LDC.64 R2, c[0x4][R2] ;  /* 0x0100000002027b82 */ /* 0x000ea20000000a00 */
[----:B------:R-:W-:Y:S02]  /*5dd0*/  HFMA2 R12, -RZ, RZ, 0, 5.9604644775390625e-08 ;  /* 0x00000001ff0c7431 */ /* 0x000fe400000001ff */
[----:B------:R-:W-:Y:S02]  /*5de0*/  IMAD.MOV.U32 R8, RZ, RZ, 0x70 ;  /* 0x00000070ff087424 */ /* 0x000fe400078e00ff */
[----:B------:R-:W-:Y:S01]  /*5df0*/  IMAD.MOV.U32 R13, RZ, RZ, RZ ;  /* 0x000000ffff0d7224 */ /* 0x000fe200078e00ff */
[----:B------:R-:W3:Y:S01]  /*5e00*/  LDCU.64 UR6, c[0x4][0x88] ;  /* 0x01001100ff0677ac */ /* 0x000ee20008000a00 */
[----:B------:R-:W4:Y:S01]  /*5e10*/  LDCU.64 UR4, c[0x4][0x8] ;  /* 0x01000100ff0477ac */ /* 0x000f220008000a00 */
[----:B-1----:R-:W-:Y:S02]  /*5e20*/  MOV R4, UR8 ;  /* 0x0000000800047c02 */ /* 0x002fe40008000f00 */
[----:B------:R-:W-:Y:S02]  /*5e30*/  MOV R5, UR9 ;  /* 0x0000000900057c02 */ /* 0x000fe40008000f00 */
[----:B---3--:R-:W-:Y:S01]  /*5e40*/  MOV R7, UR7 ;  /* 0x0000000700077c02 */ /* 0x008fe20008000f00 */
[----:B------:R-:W-:Y:S01]  /*5e50*/  IMAD.U32 R6, RZ, RZ, UR6 ;  /* 0x00000006ff067e24 */ /* 0x000fe2000f8e00ff */
[----:B----4-:R-:W-:Y:S01]  /*5e60*/  MOV R11, UR5 ;  /* 0x00000005000b7c02 */ /* 0x010fe20008000f00 */
[----:B------:R-:W-:Y:S02]  /*5e70*/  IMAD.U32 R10, RZ, RZ, UR4 ;  /* 0x00000004ff0a7e24 */ /* 0x000fe4000f8e00ff */
[----:B------:R-:W-:Y:S07]  /*5e80*/  LEPC R20, `(.L_x_104) ;  /* 0x000000001014794e */ /* 0x000fee0000000000 */
[----:B--2---:R-:W-:Y:S05]  /*5e90*/  CALL.ABS.NOINC R2 ;  /* 0x0000000002007343 */ /* 0x004fea0003c00000 */
.L_x_104:
[----:B------:R-:W-:Y:S05]  /*5ea0*/  BSYNC.RECONVERGENT B6 ;  /* 0x0000000000067941 */ /* 0x000fea0003800200 */
.L_x_103:
[----:B------:R-:W-:Y:S01]  /*5eb0*/  ISETP.NE.U32.AND P4, PT, R86, RZ, PT ;  /* 0x000000ff5600720c */ /* 0x000fe20003f85070 */
[----:B------:R-:W-:Y:S01]  /*5ec0*/  UISETP.NE.AND UP2, UPT, UR50, URZ, UPT ;  /* 0x000000ff3200728c */ /* 0x000fe2000bf45270 */
[----:B------:R-:W-:Y:S01]  /*5ed0*/  ISETP.NE.U32.AND P2, PT, RZ, UR38, PT ;  /* 0x00000026ff007c0c */ /* 0x000fe2000bf45070 */
[----:B------:R-:W-:Y:S01]  /*5ee0*/  UISETP.NE.U32.AND UP1, UPT, UR44, URZ, UPT ;  /* 0x000000ff2c00728c */ /* 0x000fe2000bf25070 */
[----:B------:R-:W-:Y:S01]  /*5ef0*/  ISETP.NE.AND.EX P4, PT, R87, RZ, PT, P4 ;  /* 0x000000ff5700720c */ /* 0x000fe20003f85340 */
[----:B------:R-:W-:Y:S01]  /*5f00*/  UPLOP3.LUT UP0, UPT, UPT, UPT, UPT, 0x40, 0x4 ;  /* 0x000000000004789c */ /* 0x000fe20003f0e870 */
[----:B------:R-:W-:Y:S01]  /*5f10*/  ISETP.NE.AND.EX P2, PT, RZ, UR39, PT, P2 ;  /* 0x00000027ff007c0c */ /* 0x000fe2000bf45320 */
[----:B------:R-:W-:Y:S01]  /*5f20*/  UISETP.NE.AND.EX UP1, UPT, UR45, URZ, UPT, UP1 ;  /* 0x000000ff2d00728c */ /* 0x000fe2000bf25310 */
[----:B------:R-:W-:Y:S04]  /*5f30*/  PLOP3.LUT P1, PT, PT, PT, UP2, 0x80, 0x8 ;  /* 0x000000000008781c */ /* 0x000fe80003f2f028 */
[----:B------:R-:W-:Y:S06]  /*5f40*/  @UP2 UPLOP3.LUT UP0, UPT, UPT, UPT, UP1, 0x80, 0x8 ;  /* 0x000000000008289c */ /* 0x000fec0003f0f010 */
[----:B------:R-:W-:Y:S01]  /*5f50*/  PLOP3.LUT P0, PT, PT, PT, UP0, 0x80, 0x8 ;  /* 0x000000000008781c */ /* 0x000fe20003f0f008 */
[----:B------:R-:W-:Y:S01]  /*5f60*/  @!UPT UIADD3 URZ, UPT, UPT, URZ, URZ, URZ ;  /* 0x000000fffffff290 */ /* 0x000fe2000fffe0ff */
[----:B------:R-:W-:Y:S11]  /*5f70*/  BRA.U !UP1, `(.L_x_106) ;  /* 0x0000000109387547 */ /* 0x000ff6000b800000 */
[----:B------:R-:W-:Y:S01]  /*5f80*/  UISETP.NE.U32.AND UP0, UPT, UR38, URZ, UPT ;  /* 0x000000ff2600728c */ /* 0x000fe2000bf05070 */
[----:B------:R-:W-:Y:S02]  /*5f90*/  HFMA2 R0, -RZ, RZ, 0, 5.9604644775390625e-08 ;  /* 0x00000001ff007431 */ /* 0x000fe400000001ff */
[----:B------:R-:W-:Y:S01]  /*5fa0*/  IMAD.MOV.U32 R92, RZ, RZ, 0x1 ;  /* 0x00000001ff5c7424 */ /* 0x000fe200078e00ff */
[----:B------:R-:W-:Y:S06]  /*5fb0*/  UISETP.NE.AND.EX UP0, UPT, UR39, URZ, UPT, UP0 ;  /* 0x000000ff2700728c */ /* 0x000fec000bf05300 */
[----:B------:R-:W-:Y:S05]  /*5fc0*/  PLOP3.LUT P3, PT, PT, PT, UP0, 0x80, 0x8 ;  /* 0x000000000008781c */ /* 0x000fea0003f6f008 */
[----:B------:R-:W1:Y:S01]  /*5fd0*/  @UP0 LDCU.64 UR6, c[0x0][0x888] ;  /* 0x00011100ff0607ac */ /* 0x000e620008000a00 */
[----:B------:R-:W-:Y:S07]  /*5fe0*/  @UP0 UIMAD UR4, UR36, UR44, URZ ;  /* 0x0000002c240402a4 */ /* 0x000fee000f8e02ff */
[----:B------:R-:W-:Y:S01]  /*5ff0*/  @!P3 PRMT R92, R0, 0x7610, R92 ;  /* 0x00007610005cb816 */ /* 0x000fe2000000005c */
[----:B-1----:R-:W-:Y:S03]  /*6000*/  @UP0 UIMAD.WIDE UR6, UR4, 0x4, UR6 ;  /* 0x00000004040608a5 */ /* 0x002fe6000f8e0206 */
[----:B------:R-:W1:Y:S03]  /*6010*/  @!UP0 LDCU UR4, c[0x0][0x880] ;  /* 0x00011000ff0487ac */ /* 0x000e660008000800 */
[----:B------:R-:W-:Y:S01]  /*6020*/  IMAD.U32 R2, RZ, RZ, UR6 ;  /* 0x00000006ff027e24 */ /* 0x000fe2000f8e00ff */
[----:B------:R-:W-:Y:S05]  /*6030*/  MOV R3, UR7 ;  /* 0x0000000700037c02 */ /* 0x000fea0008000f00 */
[----:B-----5:R2:W5:Y:S02]  /*6040*/  @P3 LDG.E R49, desc[UR46][R2.64] ;  /* 0x0000002e02313981 */ /* 0x020564000c1e1900 */
[----:B-12---:R-:W-:Y:S02]  /*6050*/  @!P3 IMAD.U32 R49, RZ, RZ, UR4 ;  /* 0x00000004ff31be24 */ /* 0x006fe4000f8e00ff */
.L_x_106:
[----:B------:R-:W-:Y:S05]  /*6060*/  @!P4 BRA `(.L_x_107) ;  /* 0x000000000020c947 */ /* 0x000fea0003800000 */
[----:B------:R-:W-:Y:S04]  /*6070*/  ISETP.NE.U32.AND P3, PT, R84, RZ, PT ;  /* 0x000000ff5400720c */ /* 0x000fe80003f65070 */
[----:B------:R-:W-:Y:S11]  /*6080*/  ISETP.NE.AND.EX P3, PT, R85, RZ, PT, P3 ;  /* 0x000000ff5500720c */ /* 0x000ff60003f65330 */
[----:B------:R-:W-:Y:S02]  /*6090*/  @!UPT UIADD3 URZ, UPT, UPT, URZ, URZ, URZ ;  /* 0x000000fffffff290 */ /* 0x000fe4000fffe0ff */
[----:B------:R-:W1:Y:S01]  /*60a0*/  @P3 LDC.64 R2, c[0x0][0x8a8] ;  /* 0x00022a00ff023b82 */ /* 0x000e620000000a00 */
[----:B------:R-:W-:Y:S04]  /*60b0*/  @P3 IMAD R0, R86, UR36, RZ ;  /* 0x0000002456003c24 */ /* 0x000fe8000f8e02ff */
[----:B-1----:R-:W-:Y:S05]  /*60c0*/  @P3 IMAD.WIDE R2, R0, 0x4, R2 ;  /* 0x0000000400023825 */ /* 0x002fea00078e0202 */
[----:B-----5:R1:W5:Y:S02]  /*60d0*/  @P3 LDG.E R47, desc[UR46][R2.64] ;  /* 0x0000002e022f3981 */ /* 0x020364000c1e1900 */
[----:B-1----:R-:W2:Y:S02]  /*60e0*/  @!P3 LDC R47, c[0x0][0x8a0] ;  /* 0x00022800ff2fbb82 */ /* 0x002ea40000000800 */
.L_x_107:
[----:B-----5:R-:W-:Y:S01]  /*60f0*/  FSETP.NEU.AND P3, PT, R49, RZ, PT ;  /* 0x000000ff3100720b */ /* 0x020fe20003f6d000 */
[----:B------:R-:W-:Y:S01]  /*6100*/  BSSY B1, `(.L_x_108) ;  /* 0x0000039000017945 */ /* 0x000fe20003800000 */
[----:B------:R-:W-:Y:S01]  /*6110*/  SEL R3, RZ, 0xffffffff, P2 ;  /* 0xffffffffff037807 */ /* 0x000fe20001000000 */
[----:B------:R-:W-:Y:S01]  /*6120*/  IMAD.MOV.U32 R61, RZ, RZ, 0x1 ;  /* 0x00000001ff3d7424 */ /* 0x000fe200078e00ff */
[----:B------:R-:W-:Y:S01]  /*6130*/  @P1 LOP3.LUT P2, RZ, R92, 0xff, RZ, 0xc0, !PT ;  /* 0x000000ff5cff1812 */ /* 0x000fe2000784c0ff */
[----:B------:R-:W-:Y:S01]  /*6140*/  IMAD R48, R45, 0x80, R46 ;  /* 0x000000802d307824 */ /* 0x000fe200078e022e */
[----:B------:R-:W-:Y:S01]  /*6150*/  @P1 SEL R0, RZ, 0xffffffff, P3 ;  /* 0xffffffffff001807 */ /* 0x000fe20001800000 */
[----:B------:R-:W-:Y:S01]  /*6160*/  IMAD R110, R105, -0x10, R103 ;  /* 0xfffffff0696e7824 */ /* 0x000fe200078e0267 */
[----:B------:R-:W-:Y:S01]  /*6170*/  LOP3.LUT R101, R101, 0x1, RZ, 0x3c, !PT ;  /* 0x0000000165657812 */ /* 0x000fe200078e3cff */
[----:B------:R-:W-:Y:S01]  /*6180*/  IMAD.MOV.U32 R60, RZ, RZ, RZ ;  /* 0x000000ffff3c7224 */ /* 0x000fe200078e00ff */
[----:B------:R-:W-:Y:S02]  /*6190*/  @P0 SEL R0, R3, R0, !P2 ;  /* 0x0000000003000207 */ /* 0x000fe40005000000 */
[----:B------:R-:W-:Y:S02]  /*61a0*/  CS2R R82, SRZ ;  /* 0x0000000000527805 */ /* 0x000fe4000001ff00 */
[----:B------:R-:W-:Y:S02]  /*61b0*/  LEA R112, R45, UR48, 0x3 ;  /* 0x000000302d707c11 */ /* 0x000fe4000f8e18ff */
[----:B------:R-:W-:Y:S02]  /*61c0*/  CS2R R80, SRZ ;  /* 0x0000000000507805 */ /* 0x000fe4000001ff00 */
[----:B------:R-:W-:Y:S02]  /*61d0*/  @P1 LOP3.LUT R0, R0, 0x1, RZ, 0xc0, !PT ;  /* 0x0000000100001812 */ /* 0x000fe400078ec0ff */
[----:B------:R-:W-:Y:S02]  /*61e0*/  CS2R R74, SRZ ;  /* 0x00000000004a7805 */ /* 0x000fe4000001ff00 */
[----:B------:R-:W-:Y:S02]  /*61f0*/  PLOP3.LUT P2, PT, PT, PT, UP1, 0x80, 0x8 ;  /* 0x000000000008781c */ /* 0x000fe40003f4f018 */
[----:B------:R-:W-:Y:S02]  /*6200*/  CS2R R72, SRZ ;  /* 0x0000000000487805 */ /* 0x000fe4000001ff00 */
[----:B------:R-:W-:Y:S02]  /*6210*/  ISETP.NE.U32.OR P5, PT, R0, 0x1, !P1 ;  /* 0x000000010000780c */ /* 0x000fe40004fa5470 */
[----:B------:R-:W-:Y:S02]  /*6220*/  CS2R R66, SRZ ;  /* 0x0000000000427805 */ /* 0x000fe4000001ff00 */
[----:B------:R-:W-:Y:S02]  /*6230*/  LOP3.LUT P4, R108, R92, 0xff, RZ, 0xc0, !PT ;  /* 0x000000ff5c6c7812 */ /* 0x000fe4000788c0ff */
[----:B------:R-:W-:Y:S02]  /*6240*/  CS2R R64, SRZ ;  /* 0x0000000000407805 */ /* 0x000fe4000001ff00 */
[----:B------:R-:W-:Y:S02]  /*6250*/  SEL R2, RZ, 0xffffffff, P3 ;  /* 0xffffffffff027807 */ /* 0x000fe40001800000 */
[----:B------:R-:W-:Y:S02]  /*6260*/  CS2R R58, SRZ ;  /* 0x00000000003a7805 */ /* 0x000fe4000001ff00 */
[----:B------:R-:W-:Y:S02]  /*6270*/  P2R R111, PR, RZ, 0x20 ;  /* 0x00000020ff6f7803 */ /* 0x000fe40000000000 */
[----:B------:R-:W-:Y:S02]  /*6280*/  CS2R R56, SRZ ;  /* 0x0000000000387805 */ /* 0x000fe4000001ff00 */
[----:B------:R-:W-:Y:S02]  /*6290*/  @P2 SEL R2, R3, R2, !P4 ;  /* 0x0000000203022207 */ /* 0x000fe40006000000 */
[----:B------:R-:W-:Y:S02]  /*62a0*/  @P5 SHF.L.U32 R0, R101, 0x1f, RZ ;  /* 0x0000001f65005819 */ /* 0x000fe400000006ff */
[----:B------:R-:W-:Y:S02]  /*62b0*/  LOP3.LUT R2, R2, 0x1, RZ, 0xc0, !PT ;  /* 0x0000000102027812 */ /* 0x000fe400078ec0ff */
[----:B------:R1:W3:Y:S02]  /*62c0*/  @P5 SYNCS.PHASECHK.TRANS64.TRYWAIT P1, [UR48+0x40], R0 ;  /* 0x00004000ff0055a7 */ /* 0x0002e40008021130 */
[----:B------:R-:W-:Y:S04]  /*62d0*/  ISETP.NE.U32.AND P2, PT, R2, 0x1, PT ;  /* 0x000000010200780c */ /* 0x000fe80003f45070 */
[----:B------:R-:W-:Y:S02]  /*62e0*/  P2R R62, PR, RZ, 0x4 ;  /* 0x00000004ff3e7803 */ /* 0x000fe40000000000 */
[----:B-1----:R-:W-:Y:S04]  /*62f0*/  SHF.L.U32 R0, R100, 0x1f, RZ ;  /* 0x0000001f64007819 */ /* 0x002fe800000006ff */
[----:B------:R1:W4:Y:S01]  /*6300*/  SYNCS.PHASECHK.TRANS64.TRYWAIT P0, [R112+URZ+0xb0], R0 ;  /* 0x0000b000700075a7 */ /* 0x00032200080011ff */
[----:B---3--:R-:W-:Y:S01]  /*6310*/  @P5 SEL R61, RZ, 0x1, !P1 ;  /* 0x00000001ff3d5807 */ /* 0x008fe20004800000 */
[----:B-1----:R-:W-:Y:S06]  /*6320*/  @!P5 BRA `(.L_x_109) ;  /* 0x000000000058d947 */ /* 0x002fec0003800000 */
[----:B------:R-:W-:Y:S01]  /*6330*/  IMAD.MOV.U32 R83, RZ, RZ, RZ ;  /* 0x000000ffff537224 */ /* 0x000fe200078e00ff */
[----:B------:R-:W-:Y:S01]  /*6340*/  ISETP.NE.AND P1, PT, R61, RZ, PT ;  /* 0x000000ff3d00720c */ /* 0x000fe20003f25270 */
[----:B------:R-:W-:Y:S01]  /*6350*/  BSSY B0, `(.L_x_110) ;  /* 0x000000c000007945 */ /* 0x000fe20003800000 */
[----:B------:R-:W-:Y:S02]  /*6360*/  CS2R R58, SRZ ;  /* 0x00000000003a7805 */ /* 0x000fe4000001ff00 */
[----:B------:R-:W-:Y:S02]  /*6370*/  CS2R R56, SRZ ;  /* 0x0000000000387805 */ /* 0x000fe4000001ff00 */
[----:B------:R-:W-:Y:S02]  /*6380*/  CS2R R66, SRZ ;  /* 0x0000000000427805 */ /* 0x000fe4000001ff00 */
[----:B------:R-:W-:Y:S02]  /*6390*/  CS2R R64, SRZ ;  /* 0x0000000000407805 */ /* 0x000fe4000001ff00 */
[----:B------:R-:W-:Y:S02]  /*63a0*/  CS2R R74, SRZ ;  /* 0x00000000004a7805 */ /* 0x000fe4000001ff00 */
[----:B------:R-:W-:Y:S02]  /*63b0*/  CS2R R72, SRZ ;  /* 0x0000000000487805 */ /* 0x000fe4000001ff00 */
[----:B------:R-:W-:Y:S01]  /*63c0*/  CS2R R80, SRZ ;  /* 0x0000000000507805 */ /* 0x000fe2000001ff00 */
[----:B------:R-:W-:Y:S06]  /*63d0*/  @P1 BRA `(.L_x_111) ;  /* 0x00000000000c1947 */ /* 0x000fec0003800000 */
[----:B------:R-:W-:Y:S04]  /*63e0*/  SHF.L.U32 R3, R101, 0x1f, RZ ;  /* 0x0000001f65037819 */ /* 0x000fe800000006ff */
[----:B------:R-:W1:Y:S02]  /*63f0*/  SYNCS.PHASECHK.TRANS64.TRYWAIT P1, [UR48+0x40], R3 ;  /* 0x00004003ff0075a7 */ /* 0x000e640008021130 */
[----:B-1----:R-:W-:Y:S05]  /*6400*/  @!P1 BRA `(.L_x_112) ;  /* 0x0000003c00b09947 */ /* 0x002fea0003800000 */
.L_x_111:
[----:B------:R-:W-:Y:S05]  /*6410*/  BSYNC B0 ;  /* 0x0000000000007941 */ /* 0x000fea0003800000 */
.L_x_110:
[----:B------:R-:W-:Y:S01]  /*6420*/  ISETP.NE.AND P1, PT, R62, RZ, PT ;  /* 0x000000ff3e00720c */ /* 0x000fe20003f25270 */
[----:B------:R-:W-:Y:S11]  /*6430*/  HFMA2 R60, -RZ, RZ, 0, 5.9604644775390625e-08 ;  /* 0x00000001ff3c7431 */ /* 0x000ff600000001ff */
[----:B------:R-:W-:Y:S01]  /*6440*/  @!UPT UIADD3 URZ, UPT, UPT, URZ, URZ, URZ ;  /* 0x000000fffffff290 */ /* 0x000fe2000fffe0ff */
[----:B------:R3:W1:Y:S04]  /*6450*/  @P1 LDS.128 R56, [R104] ;  /* 0x0000000068381984 */ /* 0x0006680000000c00 */
[----:B------:R3:W1:Y:S04]  /*6460*/  @P1 LDS.128 R64, [R103+0x10] ;  /* 0x0000100067401984 */ /* 0x0006680000000c00 */
[----:B------:R3:W1:Y:S04]  /*6470*/  @P1 LDS.128 R72, [R102+0x20] ;  /* 0x0000200066481984 */ /* 0x0006680000000c00 */
[----:B------:R3:W1:Y:S02]  /*6480*/  @P1 LDS.128 R80, [R110+0x30] ;  /* 0x000030006e501984 */ /* 0x0006640000000c00 */
.L_x_109:
[----:B------:R-:W-:Y:S05]  /*6490*/  BSYNC B1 ;  /* 0x0000000000017941 */ /* 0x000fea0003800000 */
.L_x_108:
[----:B-1----:R-:W-:Y:S04]  /*64a0*/  SHF.R.U32.HI R2, RZ, 0x15, R48 ;  /* 0x00000015ff027819 */ /* 0x002fe80000011630 */
[----:B------:R-:W-:Y:S01]  /*64b0*/  LOP3.LUT P1, RZ, R2, 0x3, R96, 0x48, !PT ;  /* 0x0000000302ff7812 */ /* 0x000fe20007824860 */
[----:B------:R-:W-:Y:S01]  /*64c0*/  @!UPT UIADD3 URZ, UPT, UPT, URZ, URZ, URZ ;  /* 0x000000fffffff290 */ /* 0x000fe2000fffe0ff */
[----:B----4-:R-:W-:Y:S11]  /*64d0*/  @P0 BRA `(.L_x_113) ;  /* 0x0000000000080947 */ /* 0x010ff60003800000 */
[----:B------:R-:W1:Y:S02]  /*64e0*/  SYNCS.PHASECHK.TRANS64.TRYWAIT P0, [R112+URZ+0xb0], R0 ;  /* 0x0000b000700075a7 */ /* 0x000e6400080011ff */
[----:B-1----:R-:W-:Y:S05]  /*64f0*/  @!P0 BRA `(.L_x_114) ;  /* 0x0000003c008c8947 */ /* 0x002fea0003800000 */
.L_x_113:
[----:B------:R-:W-:Y:S05]  /*6500*/  @!P1 BRA `(.L_x_115) ;  /* 0x0000000000409947 */ /* 0x000fea0003800000 */
[----:B------:R-:W4:Y:S01]  /*6510*/  LDCU.64 UR8, c[0x4][0x70] ;  /* 0x01000e00ff0877ac */ /* 0x000f220008000a00 */
[----:B------:R-:W-:Y:S01]  /*6520*/  MOV R3, 0x0 ;  /* 0x0000000000037802 */ /* 0x000fe20000000f00 */
[----:B------:R-:W-:Y:S02]  /*6530*/  HFMA2 R12, -RZ, RZ, 0, 5.9604644775390625e-08 ;  /* 0x00000001ff0c7431 */ /* 0x000fe400000001ff */
[----:B------:R-:W-:Y:S02]  /*6540*/  IMAD.MOV.U32 R8, RZ, RZ, 0x192 ;  /* 0x00000192ff087424 */ /* 0x000fe400078e00ff */
[----:B------:R-:W-:Y:S01]  /*6550*/  IMAD.MOV.U32 R13, RZ, RZ, RZ ;  /* 0x000000ffff0d7224 */ /* 0x000fe200078e00ff */
[----:B------:R-:W5:Y:S01]  /*6560*/  LDCU.64 UR6, c[0x4][0x78] ;  /* 0x01000f00ff0677ac */ /* 0x000f620008000a00 */
[----:B------:R-:W1:Y:S01]  /*6570*/  LDC.64 R2, c[0x4][R3] ;  /* 0x0100000003027b82 */ /* 0x000e620000000a00 */
[----:B------:R-:W2:Y:S01]  /*6580*/  LDCU.64 UR4, c[0x4][0x10] ;  /* 0x01000200ff0477ac */ /* 0x000ea20008000a00 */
[----:B----4-:R-:W-:Y:S01]  /*6590*/  MOV R5, UR9 ;  /* 0x0000000900057c02 */ /* 0x010fe20008000f00 */
[----:B------:R-:W-:Y:S01]  /*65a0*/  IMAD.U32 R4, RZ, RZ, UR8 ;  /* 0x00000008ff047e24 */ /* 0x000fe2000f8e00ff */
[----:B-----5:R-:W-:Y:S01]  /*65b0*/  MOV R7, UR7 ;  /* 0x0000000700077c02 */ /* 0x020fe20008000f00 */
[----:B------:R-:W-:Y:S01]  /*65c0*/  IMAD.U32 R6, RZ, RZ, UR6 ;  /* 0x00000006ff067e24 */ /* 0x000fe2000f8e00ff */
[----:B--2---:R-:W-:Y:S01]  /*65d0*/  MOV R11, UR5 ;  /* 0x00000005000b7c02 */ /* 0x004fe20008000f00 */
[----:B------:R-:W-:Y:S02]  /*65e0*/  IMAD.U32 R10, RZ, RZ, UR4 ;  /* 0x00000004ff0a7e24 */ /* 0x000fe4000f8e00ff */
[----:B------:R-:W-:Y:S07]  /*65f0*/  LEPC R20, `(.L_x_115) ;  /* 0x000000001014794e */ /* 0x000fee0000000000 */
[----:B-1-3--:R-:W-:Y:S05]  /*6600*/  CALL.ABS.NOINC R2 ;  /* 0x0000000002007343 */ /* 0x00afea0003c00000 */
.L_x_115:
[----:B------:R-:W-:Y:S05]  /*6610*/  WARPSYNC.ALL ;  /* 0x0000000000007948 */ /* 0x000fea0003800000 */
[----:B------:R-:W-:Y:S01]  /*6620*/  R2UR UR4, R48 ;  /* 0x00000000300472ca */ /* 0x000fe200000e0000 */
[--C-:B------:R-:W-:Y:S01]  /*6630*/  HADD2.F32 R50, -RZ, R56.reuse.H0_H0 ;  /* 0x20000038ff327230 */ /* 0x100fe20000004100 */
[----:B------:R-:W-:Y:S01]  /*6640*/  ISETP.NE.AND P0, PT, R106, RZ, PT ;  /* 0x000000ff6a00720c */ /* 0x000fe20003f05270 */
[----:B------:R-:W-:Y:S01]  /*6650*/  HADD2.F32 R51, -RZ, R56.H1_H1 ;  /* 0x30000038ff337230 */ /* 0x000fe20000004100 */
[----:B------:R-:W-:Y:S01]  /*6660*/  BSSY.RECONVERGENT B0, `(.L_x_116) ;  /* 0x0000086000007945 */ /* 0x000fe20003800200 */
[--C-:B------:R-:W-:Y:S08]  /*6670*/  HADD2.F32 R52, -RZ, R57.reuse.H0_H0 ;  /* 0x20000039ff347230 */ /* 0x100ff00000004100 */
[----:B------:R-:W1:Y:S02]  /*6680*/  LDTM.x32 R4, tmem[UR4] ;  /* 0x00000004000479ee */ /* 0x000e6400082c0000 */
[C---:B-12---:R-:W-:Y:S01]  /*6690*/  FMUL R0, R47.reuse, R4 ;  /* 0x000000042f007220 */ /* 0x046fe20000400000 */
[C---:B------:R-:W-:Y:S01]  /*66a0*/  FMUL R2, R47.reuse, R5 ;  /* 0x000000052f027220 */ /* 0x040fe20000400000 */
[C---:B------:R-:W-:Y:S01]  /*66b0*/  FMUL R4, R47.reuse, R8 ;  /* 0x000000082f047220 */ /* 0x040fe20000400000 */
[----:B------:R-:W-:Y:S01]  /*66c0*/  FMUL R3, R47, R6 ;  /* 0x000000062f037220 */ /* 0x000fe20000400000 */
[C---:B------:R-:W-:Y:S01]  /*66d0*/  FFMA R0, R49.reuse, R50, R0 ;  /* 0x0000003231007223 */ /* 0x040fe20000000000 */
[----:B------:R-:W-:Y:S01]  /*66e0*/  FFMA R2, R49, R51, R2 ;  /* 0x0000003331027223 */ /* 0x000fe20000000002 */
[C---:B------:R-:W-:Y:S01]  /*66f0*/  FMUL R5, R47.reuse, R9 ;  /* 0x000000092f057220 */ /* 0x040fe20000400000 */
        /* <DEDUP_REMOVED lines=16> */
[----:B------:R-:W-:Y:S02]  /*6800*/  HADD2.F32 R32, -RZ, R57.H1_H1 ;  /* 0x30000039ff207230 */ /* 0x000fe40000004100 */
[C---:B------:R-:W-:Y:S01]  /*6810*/  FMUL R26, R47.reuse, R30 ;  /* 0x0000001e2f1a7220 */ /* 0x040fe20000400000 */
[----:B------:R-:W-:Y:S01]  /*6820*/  FMUL R29, R47, R33 ;  /* 0x000000212f1d7220 */ /* 0x000fe20000400000 */
[--C-:B------:R-:W-:Y:S02]  /*6830*/  HADD2.F32 R33, -RZ, R58.reuse.H0_H0 ;  /* 0x2000003aff217230 */ /* 0x100fe40000004100 */
[----:B------:R-:W-:Y:S01]  /*6840*/  FFMA R3, R49, R52, R3 ;  /* 0x0000003431037223 */ /* 0x000fe20000000003 */
[C---:B------:R-:W-:Y:S01]  /*6850*/  FMUL R7, R47.reuse, R7 ;  /* 0x000000072f077220 */ /* 0x040fe20000400000 */
[----:B------:R-:W-:Y:S01]  /*6860*/  FMUL R30, R47, R34 ;  /* 0x000000222f1e7220 */ /* 0x000fe20000400000 */
[----:B------:R-:W-:Y:S01]  /*6870*/  HADD2.F32 R34, -RZ, R58.H1_H1 ;  /* 0x3000003aff227230 */ /* 0x000fe20000004100 */
[----:B------:R-:W-:Y:S01]  /*6880*/  F2FP.F16.F32.PACK_AB R52, R2, R0 ;  /* 0x000000000234723e */ /* 0x000fe200000000ff */
[--C-:B------:R-:W-:Y:S02]  /*6890*/  HADD2.F32 R0, -RZ, R59.reuse.H0_H0 ;  /* 0x2000003bff007230 */ /* 0x100fe40000004100 */
[C---:B------:R-:W-:Y:S01]  /*68a0*/  FFMA R7, R49.reuse, R32, R7 ;  /* 0x0000002031077223 */ /* 0x040fe20000000007 */
[----:B------:R-:W-:Y:S02]  /*68b0*/  HADD2.F32 R2, -RZ, R59.H1_H1 ;  /* 0x3000003bff027230 */ /* 0x000fe40000004100 */
[C---:B------:R-:W-:Y:S01]  /*68c0*/  FFMA R4, R49.reuse, R33, R4 ;  /* 0x0000002131047223 */ /* 0x040fe20000000004 */
[C---:B------:R-:W-:Y:S01]  /*68d0*/  FFMA R5, R49.reuse, R34, R5 ;  /* 0x0000002231057223 */ /* 0x040fe20000000005 */
[----:B------:R-:W-:Y:S01]  /*68e0*/  FFMA R6, R49, R0, R6 ;  /* 0x0000000031067223 */ /* 0x000fe20000000006 */
[--C-:B------:R-:W-:Y:S02]  /*68f0*/  HADD2.F32 R0, -RZ, R64.reuse.H0_H0 ;  /* 0x20000040ff007230 */ /* 0x100fe40000004100 */
[----:B------:R-:W-:Y:S01]  /*6900*/  FMUL R11, R47, R11 ;  /* 0x0000000b2f0b7220 */ /* 0x000fe20000400000 */
[----:B------:R-:W-:Y:S01]  /*6910*/  F2FP.F16.F32.PACK_AB R53, R7, R3 ;  /* 0x000000030735723e */ /* 0x000fe200000000ff */
[--C-:B------:R-:W-:Y:S02]  /*6920*/  HADD2.F32 R3, -RZ, R65.reuse.H0_H0 ;  /* 0x20000041ff037230 */ /* 0x100fe40000004100 */
[----:B------:R-:W-:Y:S01]  /*6930*/  FMUL R15, R47, R15 ;  /* 0x0000000f2f0f7220 */ /* 0x000fe20000400000 */
[C---:B------:R-:W-:Y:S01]  /*6940*/  FFMA R11, R49.reuse, R2, R11 ;  /* 0x00000002310b7223 */ /* 0x040fe2000000000b */
[----:B------:R-:W-:Y:S02]  /*6950*/  HADD2.F32 R2, -RZ, R64.H1_H1 ;  /* 0x30000040ff027230 */ /* 0x000fe40000004100 */
[----:B------:R-:W-:Y:S01]  /*6960*/  FFMA R8, R49, R0, R8 ;  /* 0x0000000031087223 */ /* 0x000fe20000000008 */
[----:B------:R-:W-:Y:S02]  /*6970*/  HADD2.F32 R0, -RZ, R65.H1_H1 ;  /* 0x30000041ff007230 */ /* 0x000fe40000004100 */
[C---:B------:R-:W-:Y:S01]  /*6980*/  FMUL R19, R47.reuse, R19 ;  /* 0x000000132f137220 */ /* 0x040fe20000400000 */
[----:B------:R-:W-:Y:S01]  /*6990*/  FMUL R23, R47, R23 ;  /* 0x000000172f177220 */ /* 0x000fe20000400000 */
[C---:B------:R-:W-:Y:S01]  /*69a0*/  FFMA R9, R49.reuse, R2, R9 ;  /* 0x0000000231097223 */ /* 0x040fe20000000009 */
[C---:B------:R-:W-:Y:S01]  /*69b0*/  FFMA R10, R49.reuse, R3, R10 ;  /* 0x00000003310a7223 */ /* 0x040fe2000000000a */
[----:B------:R-:W-:Y:S01]  /*69c0*/  FFMA R15, R49, R0, R15 ;  /* 0x00000000310f7223 */ /* 0x000fe2000000000f */
[--C-:B------:R-:W-:Y:S02]  /*69d0*/  HADD2.F32 R2, -RZ, R66.reuse.H0_H0 ;  /* 0x20000042ff027230 */ /* 0x100fe40000004100 */
[----:B------:R-:W-:Y:S01]  /*69e0*/  FMUL R27, R47, R27 ;  /* 0x0000001b2f1b7220 */ /* 0x000fe20000400000 */
[----:B------:R-:W-:Y:S01]  /*69f0*/  HADD2.F32 R0, -RZ, R66.H1_H1 ;  /* 0x30000042ff007230 */ /* 0x000fe20000004100 */
[----:B------:R-:W-:Y:S01]  /*6a00*/  F2FP.F16.F32.PACK_AB R54, R5, R4 ;  /* 0x000000040536723e */ /* 0x000fe200000000ff */
[--C-:B------:R-:W-:Y:S02]  /*6a10*/  HADD2.F32 R3, -RZ, R67.reuse.H0_H0 ;  /* 0x20000043ff037230 */ /* 0x100fe40000004100 */
[C---:B------:R-:W-:Y:S01]  /*6a20*/  FFMA R12, R49.reuse, R2, R12 ;  /* 0x00000002310c7223 */ /* 0x040fe2000000000c */
[--C-:B------:R-:W-:Y:S02]  /*6a30*/  HADD2.F32 R2, -RZ, R72.reuse.H0_H0 ;  /* 0x20000048ff027230 */ /* 0x100fe40000004100 */
[C---:B------:R-:W-:Y:S01]  /*6a40*/  FFMA R13, R49.reuse, R0, R13 ;  /* 0x00000000310d7223 */ /* 0x040fe2000000000d */
[----:B------:R-:W-:Y:S02]  /*6a50*/  HADD2.F32 R0, -RZ, R67.H1_H1 ;  /* 0x30000043ff007230 */ /* 0x000fe40000004100 */
[----:B------:R-:W-:Y:S01]  /*6a60*/  FFMA R14, R49, R3, R14 ;  /* 0x00000003310e7223 */ /* 0x000fe2000000000e */
[----:B------:R-:W-:Y:S01]  /*6a70*/  HADD2.F32 R3, -RZ, R72.H1_H1 ;  /* 0x30000048ff037230 */ /* 0x000fe20000004100 */
[----:B------:R-:W-:Y:S01]  /*6a80*/  F2FP.F16.F32.PACK_AB R55, R11, R6 ;  /* 0x000000060b37723e */ /* 0x000fe200000000ff */
[----:B------:R-:W-:Y:S01]  /*6a90*/  FMUL R31, R47, R31 ;  /* 0x0000001f2f1f7220 */ /* 0x000fe20000400000 */
[C---:B------:R-:W-:Y:S01]  /*6aa0*/  FFMA R19, R49.reuse, R0, R19 ;  /* 0x0000000031137223 */ /* 0x040fe20000000013 */
[--C-:B------:R-:W-:Y:S02]  /*6ab0*/  HADD2.F32 R0, -RZ, R73.reuse.H0_H0 ;  /* 0x20000049ff007230 */ /* 0x100fe40000004100 */
[C---:B------:R-:W-:Y:S01]  /*6ac0*/  FFMA R16, R49.reuse, R2, R16 ;  /* 0x0000000231107223 */ /* 0x040fe20000000010 */
[----:B------:R1:W-:Y:S01]  /*6ad0*/  STS.128 [R104], R52 ;  /* 0x0000003468007388 */ /* 0x0003e20000000c00 */
[C---:B------:R-:W-:Y:S01]  /*6ae0*/  FFMA R17, R49.reuse, R3, R17 ;  /* 0x0000000331117223 */ /* 0x040fe20000000011 */
[----:B------:R-:W-:Y:S02]  /*6af0*/  HADD2.F32 R2, -RZ, R73.H1_H1 ;  /* 0x30000049ff027230 */ /* 0x000fe40000004100 */
[----:B------:R-:W-:Y:S01]  /*6b00*/  FFMA R18, R49, R0, R18 ;  /* 0x0000000031127223 */ /* 0x000fe20000000012 */
[--C-:B------:R-:W-:Y:S01]  /*6b10*/  HADD2.F32 R0, -RZ, R74.reuse.H0_H0 ;  /* 0x2000004aff007230 */ /* 0x100fe20000004100 */
[----:B------:R-:W-:Y:S01]  /*6b20*/  F2FP.F16.F32.PACK_AB R8, R9, R8 ;  /* 0x000000080908723e */ /* 0x000fe200000000ff */
[--C-:B------:R-:W-:Y:S02]  /*6b30*/  HADD2.F32 R3, -RZ, R75.reuse.H0_H0 ;  /* 0x2000004bff037230 */ /* 0x100fe40000004100 */
[C---:B------:R-:W-:Y:S01]  /*6b40*/  FFMA R23, R49.reuse, R2, R23 ;  /* 0x0000000231177223 */ /* 0x040fe20000000017 */
[----:B------:R-:W-:Y:S02]  /*6b50*/  HADD2.F32 R2, -RZ, R74.H1_H1 ;  /* 0x3000004aff027230 */ /* 0x000fe40000004100 */
[----:B------:R-:W-:Y:S01]  /*6b60*/  FFMA R20, R49, R0, R20 ;  /* 0x0000000031147223 */ /* 0x000fe20000000014 */
[----:B------:R-:W-:Y:S01]  /*6b70*/  HADD2.F32 R0, -RZ, R75.H1_H1 ;  /* 0x3000004bff007230 */ /* 0x000fe20000004100 */
[----:B------:R-:W-:Y:S01]  /*6b80*/  F2FP.F16.F32.PACK_AB R9, R15, R10 ;  /* 0x0000000a0f09723e */ /* 0x000fe200000000ff */
[----:B------:R-:W-:Y:S02]  /*6b90*/  HADD2.F32 R4, -RZ, R83.H0_H0 ;  /* 0x20000053ff047230 */ /* 0x000fe40000004100 */
[C---:B------:R-:W-:Y:S01]  /*6ba0*/  FFMA R21, R49.reuse, R2, R21 ;  /* 0x0000000231157223 */ /* 0x040fe20000000015 */
[C---:B------:R-:W-:Y:S01]  /*6bb0*/  FFMA R22, R49.reuse, R3, R22 ;  /* 0x0000000331167223 */ /* 0x040fe20000000016 */
[----:B------:R-:W-:Y:S01]  /*6bc0*/  FFMA R27, R49, R0, R27 ;  /* 0x00000000311b7223 */ /* 0x000fe2000000001b */
[--C-:B------:R-:W-:Y:S01]  /*6bd0*/  HADD2.F32 R2, -RZ, R80.reuse.H0_H0 ;  /* 0x20000050ff027230 */ /* 0x100fe20000004100 */
[----:B------:R-:W-:Y:S01]  /*6be0*/  F2FP.F16.F32.PACK_AB R10, R13, R12 ;  /* 0x0000000c0d0a723e */ /* 0x000fe200000000ff */
[----:B------:R-:W-:Y:S01]  /*6bf0*/  HADD2.F32 R0, -RZ, R80.H1_H1 ;  /* 0x30000050ff007230 */ /* 0x000fe20000004100 */
[----:B------:R-:W-:Y:S01]  /*6c00*/  F2FP.F16.F32.PACK_AB R11, R19, R14 ;  /* 0x0000000e130b723e */ /* 0x000fe200000000ff */
[--C-:B------:R-:W-:Y:S02]  /*6c10*/  HADD2.F32 R3, -RZ, R81.reuse.H0_H0 ;  /* 0x20000051ff037230 */ /* 0x100fe40000004100 */
[C---:B------:R-:W-:Y:S01]  /*6c20*/  FFMA R24, R49.reuse, R2, R24 ;  /* 0x0000000231187223 */ /* 0x040fe20000000018 */
[--C-:B------:R-:W-:Y:S02]  /*6c30*/  HADD2.F32 R2, -RZ, R82.reuse.H0_H0 ;  /* 0x20000052ff027230 */ /* 0x100fe40000004100 */
[C---:B------:R-:W-:Y:S01]  /*6c40*/  FFMA R25, R49.reuse, R0, R25 ;  /* 0x0000000031197223 */ /* 0x040fe20000000019 */
[----:B------:R1:W-:Y:S01]  /*6c50*/  STS.128 [R103+0x10], R8 ;  /* 0x0000100867007388 */ /* 0x0003e20000000c00 */
[----:B------:R-:W-:Y:S02]  /*6c60*/  HADD2.F32 R0, -RZ, R81.H1_H1 ;  /* 0x30000051ff007230 */ /* 0x000fe40000004100 */
[----:B------:R-:W-:Y:S01]  /*6c70*/  FFMA R26, R49, R3, R26 ;  /* 0x00000003311a7223 */ /* 0x000fe2000000001a */
[----:B------:R-:W-:Y:S01]  /*6c80*/  HADD2.F32 R3, -RZ, R82.H1_H1 ;  /* 0x30000052ff037230 */ /* 0x000fe20000004100 */
[----:B------:R-:W-:Y:S01]  /*6c90*/  F2FP.F16.F32.PACK_AB R16, R17, R16 ;  /* 0x000000101110723e */ /* 0x000fe200000000ff */
[----:B------:R-:W-:Y:S01]  /*6ca0*/  HADD2.F32 R5, -RZ, R83.H1_H1 ;  /* 0x30000053ff057230 */ /* 0x000fe20000004100 */
[----:B------:R-:W-:Y:S01]  /*6cb0*/  F2FP.F16.F32.PACK_AB R17, R23, R18 ;  /* 0x000000121711723e */ /* 0x000fe200000000ff */
[----:B------:R-:W-:Y:S01]  /*6cc0*/  FFMA R31, R49, R0, R31 ;  /* 0x00000000311f7223 */ /* 0x000fe2000000001f */
[----:B------:R-:W-:Y:S01]  /*6cd0*/  FMUL R35, R47, R35 ;  /* 0x000000232f237220 */ /* 0x000fe20000400000 */
[----:B------:R-:W-:Y:S01]  /*6ce0*/  F2FP.F16.F32.PACK_AB R18, R21, R20 ;  /* 0x000000141512723e */ /* 0x000fe200000000ff */
[----:B------:R-:W-:Y:S01]  /*6cf0*/  FFMA R28, R49, R2, R28 ;  /* 0x00000002311c7223 */ /* 0x000fe2000000001c */
[----:B------:R-:W-:Y:S01]  /*6d00*/  F2FP.F16.F32.PACK_AB R19, R27, R22 ;  /* 0x000000161b13723e */ /* 0x000fe200000000ff */
[C---:B------:R-:W-:Y:S01]  /*6d10*/  FFMA R29, R49.reuse, R3, R29 ;  /* 0x00000003311d7223 */ /* 0x040fe2000000001d */
[C---:B------:R-:W-:Y:S01]  /*6d20*/  FFMA R30, R49.reuse, R4, R30 ;  /* 0x00000004311e7223 */ /* 0x040fe2000000001e */
[----:B------:R-:W-:Y:S01]  /*6d30*/  FFMA R35, R49, R5, R35 ;  /* 0x0000000531237223 */ /* 0x000fe20000000023 */
[----:B------:R-:W-:Y:S01]  /*6d40*/  F2FP.F16.F32.PACK_AB R24, R25, R24 ;  /* 0x000000181918723e */ /* 0x000fe200000000ff */
[----:B------:R1:W-:Y:S01]  /*6d50*/  STS.128 [R102+0x20], R16 ;  /* 0x0000201066007388 */ /* 0x0003e20000000c00 */
[----:B------:R-:W-:Y:S02]  /*6d60*/  F2FP.F16.F32.PACK_AB R25, R31, R26 ;  /* 0x0000001a1f19723e */ /* 0x000fe400000000ff */
[----:B------:R-:W-:Y:S02]  /*6d70*/  F2FP.F16.F32.PACK_AB R26, R29, R28 ;  /* 0x0000001c1d1a723e */ /* 0x000fe400000000ff */
[----:B------:R-:W-:Y:S05]  /*6d80*/  F2FP.F16.F32.PACK_AB R27, R35, R30 ;  /* 0x0000001e231b723e */ /* 0x000fea00000000ff */
[----:B------:R1:W-:Y:S01]  /*6d90*/  STS.128 [R110+0x30], R24 ;  /* 0x000030186e007388 */ /* 0x0003e20000000c00 */
[----:B------:R-:W-:Y:S01]  /*6da0*/  @!PT LDS RZ, [RZ] ;  /* 0x00000000fffff984 */ /* 0x000fe20000000800 */
[----:B------:R-:W-:Y:S01]  /*6db0*/  @!PT LDS RZ, [RZ] ;  /* 0x00000000fffff984 */ /* 0x000fe20000000800 */
[----:B------:R-:W-:Y:S01]  /*6dc0*/  @!PT LDS RZ, [RZ] ;  /* 0x00000000fffff984 */ /* 0x000fe20000000800 */
[----:B------:R-:W-:Y:S01]  /*6dd0*/  @!PT LDS RZ, [RZ] ;  /* 0x00000000fffff984 */ /* 0x000fe20000000800 */
[----:B------:R2:W-:Y:S07]  /*6de0*/  MEMBAR.ALL.CTA ;  /* 0x0000000000007992 */ /* 0x0005ee0000008000 */
[----:B--2---:R-:W2:Y:S02]  /*6df0*/  FENCE.VIEW.ASYNC.S ;  /* 0x00000000000073c6 */ /* 0x004ea40000000000 */
[----:B--2---:R-:W-:Y:S06]  /*6e00*/  BAR.SYNC.DEFER_BLOCKING 0x1, 0x80 ;  /* 0x0042000000007b1d */ /* 0x004fec0000010000 */
[----:B------:R-:W-:Y:S05]  /*6e10*/  @P0 BRA `(.L_x_117) ;  /* 0x0000000000280947 */ /* 0x000fea0003800000 */
[----:B------:R-:W-:Y:S02]  /*6e20*/  UIADD3 UR4, UPT, UPT, UR48, 0x200, URZ ;  /* 0x0000020030047890 */ /* 0x000fe4000fffe0ff */
[----:B------:R-:W-:Y:S01]  /*6e30*/  UIADD3 UR6, UP0, UPT, UR52, 0x680, URZ ;  /* 0x0000068034067890 */ /* 0x000fe2000ff1e0ff */
[----:B------:R-:W-:Y:S03]  /*6e40*/  UMOV UR43, UR36 ;  /* 0x00000024002b7c82 */ /* 0x000fe60008000000 */
[----:B------:R-:W-:Y:S01]  /*6e50*/  MOV R97, UR4 ;  /* 0x0000000400617c02 */ /* 0x000fe20008000f00 */
[----:B------:R-:W-:Y:S03]  /*6e60*/  UIADD3.X UR7, UPT, UPT, URZ, UR53, URZ, UP0, !UPT ;  /* 0x00000035ff077290 */ /* 0x000fe600087fe4ff */
[----:B------:R-:W-:Y:S11]  /*6e70*/  R2UR UR40, R97 ;  /* 0x00000000612872ca */ /* 0x000ff600000e0000 */
[----:B------:R-:W-:Y:S02]  /*6e80*/  @!UPT UIADD3 URZ, UPT, UPT, URZ, URZ, URZ ;  /* 0x000000fffffff290 */ /* 0x000fe4000fffe0ff */
[----:B------:R2:W-:Y:S01]  /*6e90*/  UTMASTG.3D [UR40], [UR6] ;  /* 0x00000028060073b5 */ /* 0x0005e20008010000 */
[----:B------:R0:W-:Y:S01]  /*6ea0*/  UTMACMDFLUSH ;  /* 0x00000000000079b7 */ /* 0x0001e20000000000 */
[----:B--2---:R-:W-:Y:S04]  /*6eb0*/  DEPBAR.LE SB0, 0x1 ;  /* 0x000080400000791a */ /* 0x004fe80000000000 */
.L_x_117:
[----:B------:R-:W-:Y:S05]  /*6ec0*/  BSYNC.RECONVERGENT B0 ;  /* 0x0000000000007941 */ /* 0x000fea0003800200 */
.L_x_116:
[----:B------:R-:W-:Y:S01]  /*6ed0*/  BAR.SYNC.DEFER_BLOCKING 0x1, 0x80 ;  /* 0x0042000000007b1d */ /* 0x000fe20000010000 */
[----:B------:R-:W-:Y:S01]  /*6ee0*/  ISETP.NE.AND P1, PT, R111, RZ, PT ;  /* 0x000000ff6f00720c */ /* 0x000fe20003f25270 */
[----:B------:R-:W-:Y:S01]  /*6ef0*/  UISETP.NE.AND UP0, UPT, UR49, URZ, UPT ;  /* 0x000000ff3100728c */ /* 0x000fe2000bf05270 */
[----:B------:R-:W-:Y:S11]  /*6f00*/  LEA R2, R60, UR48, 0x3 ;  /* 0x000000303c027c11 */ /* 0x000ff6000f8e18ff */
[----:B------:R-:W-:Y:S01]  /*6f10*/  @P1 SHF.L.U32 R3, R101, 0x1f, RZ ;  /* 0x0000001f65031819 */ /* 0x000fe200000006ff */
[----:B------:R-:W-:Y:S06]  /*6f20*/  BRA.U !UP0, `(.L_x_118) ;  /* 0x0000000108247547 */ /* 0x000fec000b800000 */
[----:B------:R-:W-:Y:S01]  /*6f30*/  IMAD.U32 R4, RZ, RZ, UR51 ;  /* 0x00000033ff047e24 */ /* 0x000fe2000f8e00ff */
[----:B------:R-:W-:Y:S01]  /*6f40*/  MOV R0, UR37 ;  /* 0x0000002500007c02 */ /* 0x000fe20008000f00 */
[----:B------:R-:W-:Y:S03]  /*6f50*/  UIADD3 UR51, UPT, UPT, UR51, 0x1, URZ ;  /* 0x0000000133337890 */ /* 0x000fe6000fffe0ff */
[----:B------:R-:W-:Y:S01]  /*6f60*/  @P1 LEA R4, R4, UR48, 0x3 ;  /* 0x0000003004041c11 */ /* 0x000fe2000f8e18ff */
[----:B------:R-:W-:Y:S04]  /*6f70*/  UISETP.NE.AND UP0, UPT, UR51, 0x4, UPT ;  /* 0x000000043300788c */ /* 0x000fe8000bf05270 */
[----:B------:R-:W-:Y:S01]  /*6f80*/  @P1 VIADD R4, R4, 0x60 ;  /* 0x0000006004041836 */ /* 0x000fe20000000000 */
[----:B------:R-:W-:Y:S04]  /*6f90*/  USEL UR51, UR51, URZ, UP0 ;  /* 0x000000ff33337287 */ /* 0x000fe80008000000 */
[----:B------:R-:W-:Y:S04]  /*6fa0*/  @P1 PRMT R0, R0, 0x654, R4 ;  /* 0x0000065400001816 */ /* 0x000fe80000000004 */
[----:B------:R2:W-:Y:S04]  /*6fb0*/  @P1 SYNCS.ARRIVE.TRANS64.RED.A1T0 RZ, [R0+URZ], RZ ;  /* 0x000000ff00ff19a7 */ /* 0x0005e800081004ff */
.L_x_118:
[----:B------:R-:W4:Y:S01]  /*6fc0*/  @P1 SYNCS.PHASECHK.TRANS64.TRYWAIT P0, [R2+URZ+0x40], R3 ;  /* 0x00004003020015a7 */ /* 0x000f2200080011ff */
[----:B------:R-:W-:Y:S01]  /*6fd0*/  BSSY B1, `(.L_x_119) ;  /* 0x0000016000017945 */ /* 0x000fe20003800000 */
[----:B----4-:R-:W-:Y:S03]  /*6fe0*/  @P1 SEL R61, RZ, 0x1, !P0 ;  /* 0x00000001ff3d1807 */ /* 0x010fe60004000000 */
[----:B------:R-:W-:Y:S05]  /*6ff0*/  @!P1 BRA `(.L_x_120) ;  /* 0x00000000004c9947 */ /* 0x000fea0003800000 */
[----:B------:R-:W-:Y:S01]  /*7000*/  ISETP.NE.AND P0, PT, R61, RZ, PT ;  /* 0x000000ff3d00720c */ /* 0x000fe20003f05270 */
[----:B------:R-:W-:Y:S01]  /*7010*/  BSSY B0, `(.L_x_121) ;  /* 0x000000b000007945 */ /* 0x000fe20003800000 */
[----:B------:R-:W-:Y:S11]  /*7020*/  ISETP.NE.AND P1, PT, R62, RZ, PT ;  /* 0x000000ff3e00720c */ /* 0x000ff60003f25270 */
[----:B------:R-:W-:Y:S02]  /*7030*/  @!UPT UIADD3 URZ, UPT, UPT, URZ, URZ, URZ ;  /* 0x000000fffffff290 */ /* 0x000fe4000fffe0ff */
[C---:B------:R-:W-:Y:S01]  /*7040*/  @P1 IMAD R6, R60.reuse, 0x2000, R104 ;  /* 0x000020003c061824 */ /* 0x040fe200078e0268 */
[C---:B------:R-:W-:Y:S01]  /*7050*/  @P1 LEA R4, R60.reuse, R102, 0xd ;  /* 0x000000663c041211 */ /* 0x040fe200078e68ff */
[C---:B------:R-:W-:Y:S02]  /*7060*/  @P1 IMAD R5, R60.reuse, 0x2000, R103 ;  /* 0x000020003c051824 */ /* 0x040fe400078e0267 */
[----:B------:R-:W-:Y:S01]  /*7070*/  @P1 IMAD R3, R60, 0x2000, R110 ;  /* 0x000020003c031824 */ /* 0x000fe200078e026e */
[----:B------:R-:W-:Y:S06]  /*7080*/  @P0 BRA `(.L_x_122) ;  /* 0x00000000000c0947 */ /* 0x000fec0003800000 */
[----:B--2---:R-:W-:Y:S04]  /*7090*/  SHF.L.U32 R0, R101, 0x1f, RZ ;  /* 0x0000001f65007819 */ /* 0x004fe800000006ff */
[----:B------:R-:W2:Y:S02]  /*70a0*/  SYNCS.PHASECHK.TRANS64.TRYWAIT P0, [R2+URZ+0x40], R0 ;  /* 0x00004000020075a7 */ /* 0x000ea400080011ff */
[----:B--2---:R-:W-:Y:S05]  /*70b0*/  @!P0 BRA `(.L_x_123) ;  /* 0x0000003000b08947 */ /* 0x004fea0003800000 */
.L_x_122:
[----:B------:R-:W-:Y:S05]  /*70c0*/  BSYNC B0 ;  /* 0x0000000000007941 */ /* 0x000fea0003800000 */
.L_x_121:
[----:B------:R-:W-:Y:S02]  /*70d0*/  ISETP.NE.AND P0, PT, R62, RZ, PT ;  /* 0x000000ff3e00720c */ /* 0x000fe40003f05270 */
[----:B------:R-:W-:Y:S11]  /*70e0*/  IADD3 R60, PT, PT, R60, 0x1, RZ ;  /* 0x000000013c3c7810 */ /* 0x000ff60007ffe0ff */
[----:B------:R4:W1:Y:S04]  /*70f0*/  @P0 LDS.128 R56, [R6] ;  /* 0x0000000006380984 */ /* 0x0008680000000c00 */
[----:B------:R4:W1:Y:S04]  /*7100*/  @P0 LDS.128 R64, [R5+0x10] ;  /* 0x0000100005400984 */ /* 0x0008680000000c00 */
[----:B------:R4:W1:Y:S04]  /*7110*/  @P0 LDS.128 R72, [R4+0x20] ;  /* 0x0000200004480984 */ /* 0x0008680000000c00 */
[----:B------:R4:W1:Y:S02]  /*7120*/  @P0 LDS.128 R80, [R3+0x30] ;  /* 0x0000300003500984 */ /* 0x0008640000000c00 */
.L_x_120:
[----:B------:R-:W-:Y:S05]  /*7130*/  BSYNC B1 ;  /* 0x0000000000017941 */ /* 0x000fea0003800000 */
.L_x_119:
[----:B--2---:R-:W-:Y:S05]  /*7140*/  VIADD R0, R48, 0x20 ;  /* 0x0000002030007836 */ /* 0x004fea0000000000 */
[----:B------:R-:W-:Y:S04]  /*7150*/  SHF.R.U32.HI R0, RZ, 0x15, R0 ;  /* 0x00000015ff007819 */ /* 0x000fe80000011600 */
[----:B------:R-:W-:Y:S11]  /*7160*/  LOP3.LUT P0, RZ, R0, 0x3, R96, 0x48, !PT ;  /* 0x0000000300ff7812 */ /* 0x000ff60007804860 */
[----:B------:R-:W-:Y:S02]  /*7170*/  @!UPT UIADD3 URZ, UPT, UPT, URZ, URZ, URZ ;  /* 0x000000fffffff290 */ /* 0x000fe4000fffe0ff */
[----:B------:R-:W-:Y:S05]  /*7180*/  @!P0 BRA `(.L_x_124) ;  /* 0x0000000000408947 */ /* 0x000fea0003800000 */
[----:B------:R-:W2:Y:S01]  /*7190*/  LDCU.64 UR8, c[0x4][0x70] ;  /* 0x01000e00ff0877ac */ /* 0x000ea20008000a00 */
[----:B----4-:R-:W-:Y:S01]  /*71a0*/  MOV R3, 0x0 ;  /* 0x0000000000037802 */ /* 0x010fe20000000f00 */
[----:B------:R-:W-:Y:S02]  /*71b0*/  HFMA2 R12, -RZ, RZ, 0, 5.9604644775390625e-08 ;  /* 0x00000001ff0c7431 */ /* 0x000fe400000001ff */
[----:B-1----:R-:W-:Y:S02]  /*71c0*/  IMAD.MOV.U32 R8, RZ, RZ, 0x192 ;  /* 0x00000192ff087424 */ /* 0x002fe400078e00ff */
[----:B------:R-:W-:Y:S01]  /*71d0*/  IMAD.MOV.U32 R13, RZ, RZ, RZ ;  /* 0x000000ffff0d7224 */ /* 0x000fe200078e00ff */
[----:B------:R-:W1:Y:S01]  /*71e0*/  LDCU.64 UR6, c[0x4][0x78] ;  /* 0x01000f00ff0677ac */ /* 0x000e620008000a00 */
[----:B------:R-:W4:Y:S01]  /*71f0*/  LDC.64 R2, c[0x4][R3] ;  /* 0x0100000003027b82 */ /* 0x000f220000000a00 */
[----:B------:R-:W5:Y:S01]  /*7200*/  LDCU.64 UR4, c[0x4][0x10] ;  /* 0x01000200ff0477ac */ /* 0x000f620008000a00 */
[----:B--2---:R-:W-:Y:S01]  /*7210*/  MOV R5, UR9 ;  /* 0x0000000900057c02 */ /* 0x004fe20008000f00 */
[----:B------:R-:W-:Y:S01]  /*7220*/  IMAD.U32 R4, RZ, RZ, UR8 ;  /* 0x00000008ff047e24 */ /* 0x000fe2000f8e00ff */
[----:B-1----:R-:W-:Y:S01]  /*7230*/  MOV R7, UR7 ;  /* 0x0000000700077c02 */ /* 0x002fe20008000f00 */
[----:B------:R-:W-:Y:S01]  /*7240*/  IMAD.U32 R6, RZ, RZ, UR6 ;  /* 0x00000006ff067e24 */ /* 0x000fe2000f8e00ff */
[----:B-----5:R-:W-:Y:S01]  /*7250*/  MOV R11, UR5 ;  /* 0x00000005000b7c02 */ /* 0x020fe20008000f00 */
[----:B------:R-:W-:Y:S02]  /*7260*/  IMAD.U32 R10, RZ, RZ, UR4 ;  /* 0x00000004ff0a7e24 */ /* 0x000fe4000f8e00ff */
[----:B------:R-:W-:Y:S07]  /*7270*/  LEPC R20, `(.L_x_124) ;  /* 0x000000001014794e */ /* 0x000fee0000000000 */
[----:B---34-:R-:W-:Y:S05]  /*7280*/  CALL.ABS.NOINC R2 ;  /* 0x0000000002007343 */ /* 0x018fea0003c00000 */
.L_x_124:
[----:B------:R-:W-:Y:S05]  /*7290*/  WARPSYNC.ALL ;  /* 0x0000000000007948 */ /* 0x000fea0003800000 */
[----:B------:R-:W-:Y:S01]  /*72a0*/  R2UR UR4, R48 ;  /* 0x00000000300472ca */ /* 0x000fe200000e0000 */
[--C-:B-1--4-:R-:W-:Y:S01]  /*72b0*/  HADD2.F32 R3, -RZ, R56.reuse.H0_H0 ;  /* 0x20000038ff037230 */ /* 0x112fe20000004100 */
[----:B------:R-:W-:Y:S01]  /*72c0*/  ISETP.NE.AND P6, PT, R111, RZ, PT ;  /* 0x000000ff6f00720c */ /* 0x000fe20003fc5270 */
[--C-:B------:R-:W-:Y:S01]  /*72d0*/  HADD2.F32 R51, -RZ, R57.reuse.H1_H1 ;  /* 0x30000039ff337230 */ /* 0x100fe20000004100 */
[----:B------:R-:W-:Y:S01]  /*72e0*/  MOV R50, UR51 ;  /* 0x0000003300327c02 */ /* 0x000fe20008000f00 */
[----:B------:R-:W-:Y:S01]  /*72f0*/  BSSY.RECONVERGENT B0, `(.L_x_125) ;  /* 0x000008c000007945 */ /* 0x000fe20003800200 */
[----:B------:R-:W-:Y:S02]  /*7300*/  MOV R63, UR37 ;  /* 0x00000025003f7c02 */ /* 0x000fe40008000f00 */
[----:B------:R-:W-:Y:S05]  /*7310*/  ISETP.NE.AND P0, PT, R106, RZ, PT ;  /* 0x000000ff6a00720c */ /* 0x000fea0003f05270 */
[----:B------:R-:W1:Y:S02]  /*7320*/  LDTM.x32 R4, tmem[UR4+0x20] ;  /* 0x00002004000479ee */ /* 0x000e6400082c0000 */
[----:B------:R-:W-:Y:S04]  /*7330*/  @P6 LEA R50, R50, UR48, 0x3 ;  /* 0x0000003032326c11 */ /* 0x000fe8000f8e18ff */
[----:B------:R-:W-:Y:S04]  /*7340*/  @P6 IADD3 R50, PT, PT, R50, 0x60, RZ ;  /* 0x0000006032326810 */ /* 0x000fe80007ffe0ff */
[----:B------:R-:W-:Y:S01]  /*7350*/  @P6 PRMT R63, R63, 0x654, R50 ;  /* 0x000006543f3f6816 */ /* 0x000fe20000000032 */
[----:B------:R-:W-:Y:S02]  /*7360*/  HADD2.F32 R50, -RZ, R57.H0_H0 ;  /* 0x20000039ff327230 */ /* 0x000fe40000004100 */
[C---:B-1----:R-:W-:Y:S01]  /*7370*/  FMUL R0, R47.reuse, R4 ;  /* 0x000000042f007220 */ /* 0x042fe20000400000 */
[----:B------:R-:W-:Y:S02]  /*7380*/  HADD2.F32 R4, -RZ, R56.H1_H1 ;  /* 0x30000038ff047230 */ /* 0x000fe40000004100 */
[C---:B------:R-:W-:Y:S01]  /*7390*/  FMUL R2, R47.reuse, R5 ;  /* 0x000000052f027220 */ /* 0x040fe20000400000 */
[----:B------:R-:W-:Y:S01]  /*73a0*/  FMUL R7, R47, R7 ;  /* 0x000000072f077220 */ /* 0x000fe20000400000 */
[----:B------:R-:W-:Y:S01]  /*73b0*/  FFMA R0, R49, R3, R0 ;  /* 0x0000000331007223 */ /* 0x000fe20000000000 */
[----:B------:R-:W-:Y:S01]  /*73c0*/  FMUL R3, R47, R6 ;  /* 0x000000062f037220 */ /* 0x000fe20000400000 */
[----:B------:R-:W-:Y:S01]  /*73d0*/  FFMA R2, R49, R4, R2 ;  /* 0x0000000431027223 */ /* 0x000fe20000000002 */
[C---:B------:R-:W-:Y:S01]  /*73e0*/  FMUL R4, R47.reuse, R8 ;  /* 0x000000082f047220 */ /* 0x040fe20000400000 */
[----:B------:R-:W-:Y:S01]  /*73f0*/  FMUL R8, R47, R12 ;  /* 0x0000000c2f087220 */ /* 0x000fe20000400000 */
[----:B------:R-:W-:Y:S01]  /*7400*/  FFMA R3, R49, R50, R3 ;  /* 0x0000003231037223 */ /* 0x000fe20000000003 */
[C---:B------:R-:W-:Y:S01]  /*7410*/  FMUL R12, R47.reuse, R16 ;  /* 0x000000102f0c7220 */ /* 0x040fe20000400000 */
[C---:B------:R-:W-:Y:S01]  /*7420*/  FMUL R16, R47.reuse, R20 ;  /* 0x000000142f107220 */ /* 0x040fe20000400000 */
[C---:B------:R-:W-:Y:S01]  /*7430*/  FMUL R20, R47.reuse, R24 ;  /* 0x000000182f147220 */ /* 0x040fe20000400000 */
[C---:B------:R-:W-:Y:S01]  /*7440*/  FMUL R24, R47.reuse, R28 ;  /* 0x0000001c2f187220 */ /* 0x040fe20000400000 */
[C---:B------:R-:W-:Y:S01]  /*7450*/  FMUL R28, R47.reuse, R32 ;  /* 0x000000202f1c7220 */ /* 0x040fe20000400000 */
[--C-:B------:R-:W-:Y:S01]  /*7460*/  HADD2.F32 R32, -RZ, R58.reuse.H0_H0 ;  /* 0x2000003aff207230 */ /* 0x100fe20000004100 */
[----:B------:R-:W-:Y:S01]  /*7470*/  F2FP.F16.F32.PACK_AB R52, R2, R0 ;  /* 0x000000000234723e */ /* 0x000fe200000000ff */
[----:B------:R-:W-:Y:S02]  /*7480*/  HADD2.F32 R0, -RZ, R58.H1_H1 ;  /* 0x3000003aff007230 */ /* 0x000fe40000004100 */
[----:B------:R-:W-:Y:S01]  /*7490*/  FMUL R5, R47, R9 ;  /* 0x000000092f057220 */ /* 0x000fe20000400000 */
[--C-:B------:R-:W-:Y:S02]  /*74a0*/  HADD2.F32 R2, -RZ, R59.reuse.H0_H0 ;  /* 0x2000003bff027230 */ /* 0x100fe40000004100 */
[C---:B------:R-:W-:Y:S01]  /*74b0*/  FFMA R7, R49.reuse, R51, R7 ;  /* 0x0000003331077223 */ /* 0x040fe20000000007 */
[C---:B------:R-:W-:Y:S01]  /*74c0*/  FFMA R4, R49.reuse, R32, R4 ;  /* 0x0000002031047223 */ /* 0x040fe20000000004 */
[----:B------:R-:W-:Y:S02]  /*74d0*/  HADD2.F32 R32, -RZ, R59.H1_H1 ;  /* 0x3000003bff207230 */ /* 0x000fe40000004100 */
[----:B------:R-:W-:Y:S01]  /*74e0*/  FFMA R5, R49, R0, R5 ;  /* 0x0000000031057223 */ /* 0x000fe20000000005 */
[--C-:B------:R-:W-:Y:S01]  /*74f0*/  HADD2.F32 R0, -RZ, R64.reuse.H0_H0 ;  /* 0x20000040ff007230 */ /* 0x100fe20000004100 */
[----:B------:R-:W-:Y:S01]  /*7500*/  F2FP.F16.F32.PACK_AB R53, R7, R3 ;  /* 0x000000030735723e */ /* 0x000fe200000000ff */
[----:B------:R-:W-:Y:S01]  /*7510*/  FMUL R6, R47, R10 ;  /* 0x0000000a2f067220 */ /* 0x000fe20000400000 */
[--C-:B------:R-:W-:Y:S01]  /*7520*/  HADD2.F32 R3, -RZ, R65.reuse.H0_H0 ;  /* 0x20000041ff037230 */ /* 0x100fe20000004100 */
[----:B------:R-:W-:Y:S01]  /*7530*/  F2FP.F16.F32.PACK_AB R54, R5, R4 ;  /* 0x000000040536723e */ /* 0x000fe200000000ff */
[----:B------:R-:W-:Y:S01]  /*7540*/  FMUL R11, R47, R11 ;  /* 0x0000000b2f0b7220 */ /* 0x000fe20000400000 */
[----:B------:R-:W-:Y:S01]  /*7550*/  FFMA R6, R49, R2, R6 ;  /* 0x0000000231067223 */ /* 0x000fe20000000006 */
[----:B------:R-:W-:Y:S02]  /*7560*/  HADD2.F32 R2, -RZ, R64.H1_H1 ;  /* 0x30000040ff027230 */ /* 0x000fe40000004100 */
[----:B------:R-:W-:Y:S01]  /*7570*/  FMUL R9, R47, R13 ;  /* 0x0000000d2f097220 */ /* 0x000fe20000400000 */
[C---:B------:R-:W-:Y:S01]  /*7580*/  FFMA R11, R49.reuse, R32, R11 ;  /* 0x00000020310b7223 */ /* 0x040fe2000000000b */
[----:B------:R-:W-:Y:S01]  /*7590*/  FFMA R8, R49, R0, R8 ;  /* 0x0000000031087223 */ /* 0x000fe20000000008 */
[C---:B------:R-:W-:Y:S01]  /*75a0*/  FMUL R10, R47.reuse, R14 ;  /* 0x0000000e2f0a7220 */ /* 0x040fe20000400000 */
[----:B------:R-:W-:Y:S02]  /*75b0*/  HADD2.F32 R0, -RZ, R65.H1_H1 ;  /* 0x30000041ff007230 */ /* 0x000fe40000004100 */
[----:B------:R-:W-:Y:S01]  /*75c0*/  FMUL R15, R47, R15 ;  /* 0x0000000f2f0f7220 */ /* 0x000fe20000400000 */
[C---:B------:R-:W-:Y:S01]  /*75d0*/  FFMA R9, R49.reuse, R2, R9 ;  /* 0x0000000231097223 */ /* 0x040fe20000000009 */
[C---:B------:R-:W-:Y:S01]  /*75e0*/  FFMA R10, R49.reuse, R3, R10 ;  /* 0x00000003310a7223 */ /* 0x040fe2000000000a */
[--C-:B------:R-:W-:Y:S02]  /*75f0*/  HADD2.F32 R2, -RZ, R66.reuse.H0_H0 ;  /* 0x20000042ff027230 */ /* 0x100fe40000004100 */
[----:B------:R-:W-:Y:S01]  /*7600*/  FFMA R15, R49, R0, R15 ;  /* 0x00000000310f7223 */ /* 0x000fe2000000000f */
[----:B------:R-:W-:Y:S02]  /*7610*/  HADD2.F32 R3, -RZ, R66.H1_H1 ;  /* 0x30000042ff037230 */ /* 0x000fe40000004100 */
[C---:B------:R-:W-:Y:S01]  /*7620*/  FMUL R13, R47.reuse, R17 ;  /* 0x000000112f0d7220 */ /* 0x040fe20000400000 */
[--C-:B------:R-:W-:Y:S02]  /*7630*/  HADD2.F32 R0, -RZ, R67.reuse.H0_H0 ;  /* 0x20000043ff007230 */ /* 0x100fe40000004100 */
[----:B------:R-:W-:Y:S01]  /*7640*/  FMUL R14, R47, R18 ;  /* 0x000000122f0e7220 */ /* 0x000fe20000400000 */
[C---:B------:R-:W-:Y:S01]  /*7650*/  FFMA R12, R49.reuse, R2, R12 ;  /* 0x00000002310c7223 */ /* 0x040fe2000000000c */
[C---:B------:R-:W-:Y:S01]  /*7660*/  FFMA R13, R49.reuse, R3, R13 ;  /* 0x00000003310d7223 */ /* 0x040fe2000000000d */
[----:B------:R-:W-:Y:S02]  /*7670*/  HADD2.F32 R2, -RZ, R67.H1_H1 ;  /* 0x30000043ff027230 */ /* 0x000fe40000004100 */
[----:B------:R-:W-:Y:S01]  /*7680*/  FFMA R14, R49, R0, R14 ;  /* 0x00000000310e7223 */ /* 0x000fe2000000000e */
[C---:B------:R-:W-:Y:S01]  /*7690*/  FMUL R19, R47.reuse, R19 ;  /* 0x000000132f137220 */ /* 0x040fe20000400000 */
[--C-:B------:R-:W-:Y:S02]  /*76a0*/  HADD2.F32 R0, -RZ, R72.reuse.H0_H0 ;  /* 0x20000048ff007230 */ /* 0x100fe40000004100 */
[----:B------:R-:W-:Y:S01]  /*76b0*/  FMUL R17, R47, R21 ;  /* 0x000000152f117220 */ /* 0x000fe20000400000 */
[--C-:B------:R-:W-:Y:S02]  /*76c0*/  HADD2.F32 R3, -RZ, R73.reuse.H0_H0 ;  /* 0x20000049ff037230 */ /* 0x100fe40000004100 */
[C---:B------:R-:W-:Y:S01]  /*76d0*/  FFMA R19, R49.reuse, R2, R19 ;  /* 0x0000000231137223 */ /* 0x040fe20000000013 */
[----:B------:R-:W-:Y:S02]  /*76e0*/  HADD2.F32 R2, -RZ, R72.H1_H1 ;  /* 0x30000048ff027230 */ /* 0x000fe40000004100 */
        /* <DEDUP_REMOVED lines=9> */
[----:B------:R-:W-:Y:S01]  /*7780*/  FMUL R21, R47, R25 ;  /* 0x000000192f157220 */ /* 0x000fe20000400000 */
[----:B------:R-:W-:Y:S01]  /*7790*/  F2FP.F16.F32.PACK_AB R55, R11, R6 ;  /* 0x000000060b37723e */ /* 0x000fe200000000ff */
[--C-:B------:R-:W-:Y:S02]  /*77a0*/  HADD2.F32 R3, -RZ, R75.reuse.H0_H0 ;  /* 0x2000004bff037230 */ /* 0x100fe40000004100 */
[----:B------:R-:W-:Y:S01]  /*77b0*/  FMUL R22, R47, R26 ;  /* 0x0000001a2f167220 */ /* 0x000fe20000400000 */
[C---:B------:R-:W-:Y:S01]  /*77c0*/  FFMA R20, R49.reuse, R2, R20 ;  /* 0x0000000231147223 */ /* 0x040fe20000000014 */
[C---:B------:R-:W-:Y:S01]  /*77d0*/  FFMA R21, R49.reuse, R0, R21 ;  /* 0x0000000031157223 */ /* 0x040fe20000000015 */
[----:B------:R1:W-:Y:S01]  /*77e0*/  STS.128 [R104+0x2000], R52 ;  /* 0x0020003468007388 */ /* 0x0003e20000000c00 */
[----:B------:R-:W-:Y:S02]  /*77f0*/  HADD2.F32 R0, -RZ, R75.H1_H1 ;  /* 0x3000004bff007230 */ /* 0x000fe40000004100 */
[----:B------:R-:W-:Y:S01]  /*7800*/  FFMA R22, R49, R3, R22 ;  /* 0x0000000331167223 */ /* 0x000fe20000000016 */
[----:B------:R-:W-:Y:S01]  /*7810*/  FMUL R27, R47, R27 ;  /* 0x0000001b2f1b7220 */ /* 0x000fe20000400000 */
[--C-:B------:R-:W-:Y:S01]  /*7820*/  HADD2.F32 R2, -RZ, R80.reuse.H0_H0 ;  /* 0x20000050ff027230 */ /* 0x100fe20000004100 */
[----:B------:R-:W-:Y:S01]  /*7830*/  F2FP.F16.F32.PACK_AB R8, R9, R8 ;  /* 0x000000080908723e */ /* 0x000fe200000000ff */
[----:B------:R-:W-:Y:S01]  /*7840*/  HADD2.F32 R3, -RZ, R80.H1_H1 ;  /* 0x30000050ff037230 */ /* 0x000fe20000004100 */
[----:B------:R-:W-:Y:S01]  /*7850*/  F2FP.F16.F32.PACK_AB R9, R15, R10 ;  /* 0x0000000a0f09723e */ /* 0x000fe200000000ff */
[----:B------:R-:W-:Y:S01]  /*7860*/  FMUL R25, R47, R29 ;  /* 0x0000001d2f197220 */ /* 0x000fe20000400000 */
[--C-:B------:R-:W-:Y:S01]  /*7870*/  HADD2.F32 R4, -RZ, R81.reuse.H0_H0 ;  /* 0x20000051ff047230 */ /* 0x100fe20000004100 */
[----:B------:R-:W-:Y:S01]  /*7880*/  F2FP.F16.F32.PACK_AB R10, R13, R12 ;  /* 0x0000000c0d0a723e */ /* 0x000fe200000000ff */
[----:B------:R-:W-:Y:S01]  /*7890*/  FMUL R26, R47, R30 ;  /* 0x0000001e2f1a7220 */ /* 0x000fe20000400000 */
[----:B------:R-:W-:Y:S01]  /*78a0*/  F2FP.F16.F32.PACK_AB R11, R19, R14 ;  /* 0x0000000e130b723e */ /* 0x000fe200000000ff */
[C---:B------:R-:W-:Y:S01]  /*78b0*/  FFMA R27, R49.reuse, R0, R27 ;  /* 0x00000000311b7223 */ /* 0x040fe2000000001b */
[C---:B------:R-:W-:Y:S01]  /*78c0*/  FFMA R24, R49.reuse, R2, R24 ;  /* 0x0000000231187223 */ /* 0x040fe20000000018 */
[----:B------:R-:W-:Y:S02]  /*78d0*/  HADD2.F32 R0, -RZ, R81.H1_H1 ;  /* 0x30000051ff007230 */ /* 0x000fe40000004100 */
[----:B------:R-:W-:Y:S01]  /*78e0*/  FFMA R25, R49, R3, R25 ;  /* 0x0000000331197223 */ /* 0x000fe20000000019 */
[----:B------:R1:W-:Y:S01]  /*78f0*/  STS.128 [R103+0x2010], R8 ;  /* 0x0020100867007388 */ /* 0x0003e20000000c00 */
[----:B------:R-:W-:Y:S01]  /*7900*/  FMUL R31, R47, R31 ;  /* 0x0000001f2f1f7220 */ /* 0x000fe20000400000 */
[--C-:B------:R-:W-:Y:S02]  /*7910*/  HADD2.F32 R2, -RZ, R82.reuse.H0_H0 ;  /* 0x20000052ff027230 */ /* 0x100fe40000004100 */
[----:B------:R-:W-:Y:S01]  /*7920*/  FFMA R26, R49, R4, R26 ;  /* 0x00000004311a7223 */ /* 0x000fe2000000001a */
[----:B------:R-:W-:Y:S02]  /*7930*/  HADD2.F32 R3, -RZ, R82.H1_H1 ;  /* 0x30000052ff037230 */ /* 0x000fe40000004100 */
[----:B------:R-:W-:Y:S01]  /*7940*/  FMUL R29, R47, R33 ;  /* 0x000000212f1d7220 */ /* 0x000fe20000400000 */
[--C-:B------:R-:W-:Y:S01]  /*7950*/  HADD2.F32 R4, -RZ, R83.reuse.H0_H0 ;  /* 0x20000053ff047230 */ /* 0x100fe20000004100 */
[----:B------:R-:W-:Y:S01]  /*7960*/  F2FP.F16.F32.PACK_AB R16, R17, R16 ;  /* 0x000000101110723e */ /* 0x000fe200000000ff */
[----:B------:R-:W-:Y:S01]  /*7970*/  FMUL R30, R47, R34 ;  /* 0x000000222f1e7220 */ /* 0x000fe20000400000 */
        /* <DEDUP_REMOVED lines=14> */
[----:B------:R-:W-:Y:S02]  /*7a60*/  F2FP.F16.F32.PACK_AB R27, R35, R30 ;  /* 0x0000001e231b723e */ /* 0x000fe400000000ff */
[----:B------:R-:W-:Y:S02]  /*7a70*/  LEA R0, R60, UR48, 0x3 ;  /* 0x000000303c007c11 */ /* 0x000fe4000f8e18ff */
[----:B------:R-:W-:Y:S01]  /*7a80*/  @P6 SHF.L.U32 R2, R101, 0x1f, RZ ;  /* 0x0000001f65026819 */ /* 0x000fe200000006ff */
        /* <DEDUP_REMOVED lines=9> */
[----:B------:R-:W-:Y:S02]  /*7b20*/  UIADD3 UR8, UP0, UPT, UR52, 0x680, URZ ;  /* 0x0000068034087890 */ /* 0x000fe4000ff1e0ff */
[----:B------:R-:W-:Y:S02]  /*7b30*/  UIADD3 UR5, UPT, UPT, UR41, 0x20, URZ ;  /* 0x0000002029057890 */ /* 0x000fe4000fffe0ff */
[----:B------:R-:W-:Y:S02]  /*7b40*/  UIADD3 UR4, UPT, UPT, UR48, 0x2200, URZ ;  /* 0x0000220030047890 */ /* 0x000fe4000fffe0ff */
[----:B------:R-:W-:Y:S01]  /*7b50*/  UIADD3.X UR9, UPT, UPT, URZ, UR53, URZ, UP0, !UPT ;  /* 0x00000035ff097290 */ /* 0x000fe200087fe4ff */
[----:B------:R-:W-:Y:S01]  /*7b60*/  UMOV UR6, UR42 ;  /* 0x0000002a00067c82 */ /* 0x000fe20008000000 */
[----:B------:R-:W-:Y:S07]  /*7b70*/  UMOV UR7, UR36 ;  /* 0x0000002400077c82 */ /* 0x000fee0008000000 */
[----:B------:R2:W-:Y:S01]  /*7b80*/  UTMASTG.3D [UR4], [UR8] ;  /* 0x00000004080073b5 */ /* 0x0005e20008010000 */
[----:B------:R0:W-:Y:S01]  /*7b90*/  UTMACMDFLUSH ;  /* 0x00000000000079b7 */ /* 0x0001e20000000000 */
[----:B--2---:R-:W-:Y:S04]  /*7ba0*/  DEPBAR.LE SB0, 0x1 ;  /* 0x000080400000791a */ /* 0x004fe80000000000 */
.L_x_126:
[----:B------:R-:W-:Y:S05]  /*7bb0*/  BSYNC.RECONVERGENT B0 ;  /* 0x0000000000007941 */ /* 0x000fea0003800200 */
.L_x_125:
[----:B------:R-:W-:Y:S01]  /*7bc0*/  BAR.SYNC.DEFER_BLOCKING 0x1, 0x80 ;  /* 0x0042000000007b1d */ /* 0x000fe20000010000 */
[----:B------:R-:W-:Y:S04]  /*7bd0*/  UIADD3 UR40, UPT, UPT, UR51, 0x1, URZ ;  /* 0x0000000133287890 */ /* 0x000fe8000fffe0ff */
[----:B------:R-:W-:Y:S04]  /*7be0*/  UISETP.NE.AND UP0, UPT, UR40, 0x4, UPT ;  /* 0x000000042800788c */ /* 0x000fe8000bf05270 */
[----:B------:R-:W-:Y:S01]  /*7bf0*/  USEL UR40, UR40, URZ, UP0 ;  /* 0x000000ff28287287 */ /* 0x000fe20008000000 */
[----:B------:R2:W-:Y:S01]  /*7c00*/  @P6 SYNCS.ARRIVE.TRANS64.RED.A1T0 RZ, [R63+URZ], RZ ;  /* 0x000000ff3fff69a7 */ /* 0x0005e200081004ff */
[----:B------:R-:W-:Y:S01]  /*7c10*/  BSSY B1, `(.L_x_127) ;  /* 0x0000017000017945 */ /* 0x000fe20003800000 */
[----:B------:R-:W4:Y:S02]  /*7c20*/  @P6 SYNCS.PHASECHK.TRANS64.TRYWAIT P0, [R0+URZ+0x40], R2 ;  /* 0x00004002000065a7 */ /* 0x000f2400080011ff */
[----:B----4-:R-:W-:Y:S01]  /*7c30*/  @P6 SEL R61, RZ, 0x1, !P0 ;  /* 0x00000001ff3d6807 */ /* 0x010fe20004000000 */
[----:B--2---:R-:W-:Y:S06]  /*7c40*/  @!P6 BRA `(.L_x_128) ;  /* 0x00000000004ce947 */ /* 0x004fec0003800000 */
        /* <DEDUP_REMOVED lines=9> */
[----:B------:R-:W-:Y:S04]  /*7ce0*/  SHF.L.U32 R6, R101, 0x1f, RZ ;  /* 0x0000001f65067819 */ /* 0x000fe800000006ff */
[----:B------:R-:W2:Y:S02]  /*7cf0*/  SYNCS.PHASECHK.TRANS64.TRYWAIT P0, [R0+URZ+0x40], R6 ;  /* 0x00004006000075a7 */ /* 0x000ea400080011ff */
[----:B--2---:R-:W-:Y:S05]  /*7d00*/  @!P0 BRA `(.L_x_131) ;  /* 0x0000002400b08947 */ /* 0x004fea0003800000 */
.L_x_130:
[----:B------:R-:W-:Y:S05]  /*7d10*/  BSYNC B0 ;  /* 0x0000000000007941 */ /* 0x000fea0003800000 */
.L_x_129:
[----:B------:R-:W-:Y:S02]  /*7d20*/  ISETP.NE.AND P0, PT, R62, RZ, PT ;  /* 0x000000ff3e00720c */ /* 0x000fe40003f05270 */
[----:B------:R-:W-:Y:S11]  /*7d30*/  IADD3 R60, PT, PT, R60, 0x1, RZ ;  /* 0x000000013c3c7810 */ /* 0x000ff60007ffe0ff */
[----:B------:R4:W1:Y:S04]  /*7d40*/  @P0 LDS.128 R56, [R5] ;  /* 0x0000000005380984 */ /* 0x0008680000000c00 */
[----:B------:R4:W1:Y:S04]  /*7d50*/  @P0 LDS.128 R64, [R4+0x10] ;  /* 0x0000100004400984 */ /* 0x0008680000000c00 */
[----:B------:R4:W1:Y:S04]  /*7d60*/  @P0 LDS.128 R72, [R3+0x20] ;  /* 0x0000200003480984 */ /* 0x0008680000000c00 */
[----:B------:R4:W1:Y:S02]  /*7d70*/  @P0 LDS.128 R80, [R2+0x30] ;  /* 0x0000300002500984 */ /* 0x0008640000000c00 */
.L_x_128:
[----:B------:R-:W-:Y:S05]  /*7d80*/  BSYNC B1 ;  /* 0x0000000000017941 */ /* 0x000fea0003800000 */
.L_x_127:
        /* <DEDUP_REMOVED lines=21> */
.L_x_132:
        /* <DEDUP_REMOVED lines=146> */
.L_x_134:
[----:B------:R-:W-:Y:S05]  /*8800*/  BSYNC.RECONVERGENT B0 ;  /* 0x0000000000007941 */ /* 0x000fea0003800200 */
.L_x_133:
        /* <DEDUP_REMOVED lines=21> */
.L_x_138:
[----:B------:R-:W-:Y:S05]  /*8960*/  BSYNC B0 ;  /* 0x0000000000007941 */ /* 0x000fea0003800000 */
.L_x_137:
[----:B------:R-:W-:Y:S11]  /*8970*/  ISETP.NE.AND P0, PT, R62, RZ, PT ;  /* 0x000000ff3e00720c */ /* 0x000ff60003f05270 */
[----:B------:R-:W-:Y:S02]  /*8980*/  @!UPT UIADD3 URZ, UPT, UPT, URZ, URZ, URZ ;  /* 0x000000fffffff290 */ /* 0x000fe4000fffe0ff */
[----:B------:R4:W1:Y:S04]  /*8990*/  @P0 LDS.128 R56, [R4] ;  /* 0x0000000004380984 */ /* 0x0008680000000c00 */
[----:B------:R4:W1:Y:S04]  /*89a0*/  @P0 LDS.128 R64, [R3+0x10] ;  /* 0x0000100003400984 */ /* 0x0008680000000c00 */
[----:B------:R4:W1:Y:S04]  /*89b0*/  @P0 LDS.128 R72, [R2+0x20] ;  /* 0x0000200002480984 */ /* 0x0008680000000c00 */
[----:B------:R4:W1:Y:S02]  /*89c0*/  @P0 LDS.128 R80, [R60+0x30] ;  /* 0x000030003c500984 */ /* 0x0008640000000c00 */
.L_x_136:
[----:B------:R-:W-:Y:S05]  /*89d0*/  BSYNC B1 ;  /* 0x0000000000017941 */ /* 0x000fea0003800000 */
.L_x_135:
        /* <DEDUP_REMOVED lines=21> */
.L_x_140:
[----:B------:R-:W-:Y:S01]  /*8b30*/  ISETP.NE.AND P0, PT, R106, RZ, PT ;  /* 0x000000ff6a00720c */ /* 0x000fe20003f05270 */
[----:B------:R-:W-:Y:S05]  /*8b40*/  WARPSYNC.ALL ;  /* 0x0000000000007948 */ /* 0x000fea0003800000 */
[----:B------:R-:W-:Y:S01]  /*8b50*/  R2UR UR4, R48 ;  /* 0x00000000300472ca */ /* 0x000fe200000e0000 */
[--C-:B-1----:R-:W-:Y:S01]  /*8b60*/  HADD2.F32 R48, -RZ, R56.reuse.H0_H0 ;  /* 0x20000038ff307230 */ /* 0x102fe20000004100 */
[----:B------:R-:W-:Y:S01]  /*8b70*/  IADD3 R112, PT, PT, R112, 0xd0, RZ ;  /* 0x000000d070707810 */ /* 0x000fe20007ffe0ff */
[----:B------:R-:W-:Y:S01]  /*8b80*/  HADD2.F32 R50, -RZ, R56.H1_H1 ;  /* 0x30000038ff327230 */ /* 0x000fe20000004100 */
[----:B------:R-:W-:Y:S01]  /*8b90*/  BSSY.RECONVERGENT B0, `(.L_x_141) ;  /* 0x0000088000007945 */ /* 0x000fe20003800200 */
[--C-:B------:R-:W-:Y:S01]  /*8ba0*/  HADD2.F32 R51, -RZ, R57.reuse.H0_H0 ;  /* 0x20000039ff337230 */ /* 0x100fe20000004100 */
[----:B------:R-:W-:Y:S01]  /*8bb0*/  LOP3.LUT R112, R112, 0xfefffff8, RZ, 0xc0, !PT ;  /* 0xfefffff870707812 */ /* 0x000fe200078ec0ff */
[----:B------:R-:W-:Y:S02]  /*8bc0*/  HADD2.F32 R52, -RZ, R57.H1_H1 ;  /* 0x30000039ff347230 */ /* 0x000fe40000004100 */
[--C-:B------:R-:W-:Y:S02]  /*8bd0*/  HADD2.F32 R53, -RZ, R58.reuse.H0_H0 ;  /* 0x2000003aff357230 */ /* 0x100fe40000004100 */
[----:B------:R-:W-:Y:S02]  /*8be0*/  HADD2.F32 R54, -RZ, R58.H1_H1 ;  /* 0x3000003aff367230 */ /* 0x000fe40000004100 */
[----:B----4-:R-:W1:Y:S01]  /*8bf0*/  LDTM.x32 R4, tmem[UR4+0x60] ;  /* 0x00006004000479ee */ /* 0x010e6200082c0000 */
[----:B------:R-:W-:Y:S01]  /*8c00*/  NOP ;  /* 0x0000000000007918 */ /* 0x000fe20000000000 */
[----:B-1----:R1:W-:Y:S01]  /*8c10*/  SYNCS.ARRIVE.TRANS64.RED.A1T0 RZ, [R112+URZ], RZ ;  /* 0x000000ff70ff79a7 */ /* 0x0023e200081004ff */
[--C-:B------:R-:W-:Y:S02]  /*8c20*/  HADD2.F32 R55, -RZ, R59.reuse.H0_H0 ;  /* 0x2000003bff377230 */ /* 0x100fe40000004100 */
[----:B------:R-:W-:Y:S02]  /*8c30*/  HADD2.F32 R56, -RZ, R59.H1_H1 ;  /* 0x3000003bff387230 */ /* 0x000fe40000004100 */
        /* <DEDUP_REMOVED lines=9> */
[C---:B------:R-:W-:Y:S01]  /*8cd0*/  FMUL R4, R47.reuse, R4 ;  /* 0x000000042f047220 */ /* 0x040fe20000400000 */
[C---:B------:R-:W-:Y:S01]  /*8ce0*/  FMUL R5, R47.reuse, R5 ;  /* 0x000000052f057220 */ /* 0x040fe20000400000 */
[C---:B------:R-:W-:Y:S01]  /*8cf0*/  FMUL R6, R47.reuse, R6 ;  /* 0x000000062f067220 */ /* 0x040fe20000400000 */
[----:B------:R-:W-:Y:S01]  /*8d00*/  FMUL R7, R47, R7 ;  /* 0x000000072f077220 */ /* 0x000fe20000400000 */
[C---:B------:R-:W-:Y:S01]  /*8d10*/  FFMA R4, R49.reuse, R48, R4 ;  /* 0x0000003031047223 */ /* 0x040fe20000000004 */
[C---:B------:R-:W-:Y:S01]  /*8d20*/  FFMA R5, R49.reuse, R50, R5 ;  /* 0x0000003231057223 */ /* 0x040fe20000000005 */
[C---:B------:R-:W-:Y:S01]  /*8d30*/  FFMA R6, R49.reuse, R51, R6 ;  /* 0x0000003331067223 */ /* 0x040fe20000000006 */
[----:B------:R-:W-:Y:S01]  /*8d40*/  FFMA R7, R49, R52, R7 ;  /* 0x0000003431077223 */ /* 0x000fe20000000007 */
[C---:B------:R-:W-:Y:S01]  /*8d50*/  FMUL R8, R47.reuse, R8 ;  /* 0x000000082f087220 */ /* 0x040fe20000400000 */
[----:B------:R-:W-:Y:S01]  /*8d60*/  FMUL R9, R47, R9 ;  /* 0x000000092f097220 */ /* 0x000fe20000400000 */
[----:B------:R-:W-:Y:S01]  /*8d70*/  F2FP.F16.F32.PACK_AB R4, R5, R4 ;  /* 0x000000040504723e */ /* 0x000fe200000000ff */
[----:B------:R-:W-:Y:S01]  /*8d80*/  FMUL R10, R47, R10 ;  /* 0x0000000a2f0a7220 */ /* 0x000fe20000400000 */
[----:B------:R-:W-:Y:S01]  /*8d90*/  F2FP.F16.F32.PACK_AB R5, R7, R6 ;  /* 0x000000060705723e */ /* 0x000fe200000000ff */
[C---:B------:R-:W-:Y:S01]  /*8da0*/  FFMA R8, R49.reuse, R53, R8 ;  /* 0x0000003531087223 */ /* 0x040fe20000000008 */
[C---:B------:R-:W-:Y:S01]  /*8db0*/  FFMA R9, R49.reuse, R54, R9 ;  /* 0x0000003631097223 */ /* 0x040fe20000000009 */
[----:B------:R-:W-:Y:S01]  /*8dc0*/  FFMA R10, R49, R55, R10 ;  /* 0x00000037310a7223 */ /* 0x000fe2000000000a */
[C---:B------:R-:W-:Y:S01]  /*8dd0*/  FMUL R11, R47.reuse, R11 ;  /* 0x0000000b2f0b7220 */ /* 0x040fe20000400000 */
[C---:B------:R-:W-:Y:S01]  /*8de0*/  FMUL R0, R47.reuse, R12 ;  /* 0x0000000c2f007220 */ /* 0x040fe20000400000 */
[----:B------:R-:W-:Y:S01]  /*8df0*/  FMUL R2, R47, R13 ;  /* 0x0000000d2f027220 */ /* 0x000fe20000400000 */
[----:B------:R-:W-:Y:S01]  /*8e00*/  F2FP.F16.F32.PACK_AB R6, R9, R8 ;  /* 0x000000080906723e */ /* 0x000fe200000000ff */
[C---:B------:R-:W-:Y:S01]  /*8e10*/  FFMA R11, R49.reuse, R56, R11 ;  /* 0x00000038310b7223 */ /* 0x040fe2000000000b */
[C---:B------:R-:W-:Y:S01]  /*8e20*/  FFMA R0, R49.reuse, R57, R0 ;  /* 0x0000003931007223 */ /* 0x040fe20000000000 */
[----:B------:R-:W-:Y:S01]  /*8e30*/  FFMA R2, R49, R58, R2 ;  /* 0x0000003a31027223 */ /* 0x000fe20000000002 */
[C---:B------:R-:W-:Y:S01]  /*8e40*/  FMUL R3, R47.reuse, R14 ;  /* 0x0000000e2f037220 */ /* 0x040fe20000400000 */
[C---:B------:R-:W-:Y:S01]  /*8e50*/  FMUL R15, R47.reuse, R15 ;  /* 0x0000000f2f0f7220 */ /* 0x040fe20000400000 */
[C---:B------:R-:W-:Y:S01]  /*8e60*/  FMUL R12, R47.reuse, R16 ;  /* 0x000000102f0c7220 */ /* 0x040fe20000400000 */
[----:B------:R-:W-:Y:S01]  /*8e70*/  FMUL R13, R47, R17 ;  /* 0x000000112f0d7220 */ /* 0x000fe20000400000 */
[----:B------:R-:W-:Y:S01]  /*8e80*/  FFMA R3, R49, R59, R3 ;  /* 0x0000003b31037223 */ /* 0x000fe20000000003 */
[----:B------:R-:W-:Y:S01]  /*8e90*/  FMUL R14, R47, R18 ;  /* 0x000000122f0e7220 */ /* 0x000fe20000400000 */
[----:B------:R-:W-:Y:S01]  /*8ea0*/  FFMA R15, R49, R60, R15 ;  /* 0x0000003c310f7223 */ /* 0x000fe2000000000f */
[----:B------:R-:W-:Y:S01]  /*8eb0*/  FMUL R19, R47, R19 ;  /* 0x000000132f137220 */ /* 0x000fe20000400000 */
[----:B------:R-:W-:Y:S01]  /*8ec0*/  F2FP.F16.F32.PACK_AB R7, R11, R10 ;  /* 0x0000000a0b07723e */ /* 0x000fe200000000ff */
[----:B------:R-:W-:Y:S01]  /*8ed0*/  FFMA R12, R49, R61, R12 ;  /* 0x0000003d310c7223 */ /* 0x000fe2000000000c */
[----:B------:R-:W-:Y:S02]  /*8ee0*/  HADD2.F32 R66, -RZ, R72.H1_H1 ;  /* 0x30000048ff427230 */ /* 0x000fe40000004100 */
[----:B------:R-:W-:Y:S01]  /*8ef0*/  FMUL R16, R47, R20 ;  /* 0x000000142f107220 */ /* 0x000fe20000400000 */
[----:B------:R-:W-:Y:S01]  /*8f00*/  FFMA R13, R49, R62, R13 ;  /* 0x0000003e310d7223 */ /* 0x000fe2000000000d */
[----:B------:R1:W-:Y:S01]  /*8f10*/  STS.128 [R104+0x6000], R4 ;  /* 0x0060000468007388 */ /* 0x0003e20000000c00 */
[--C-:B------:R-:W-:Y:S02]  /*8f20*/  HADD2.F32 R67, -RZ, R73.reuse.H0_H0 ;  /* 0x20000049ff437230 */ /* 0x100fe40000004100 */
[----:B------:R-:W-:Y:S01]  /*8f30*/  FMUL R17, R47, R21 ;  /* 0x000000152f117220 */ /* 0x000fe20000400000 */
[----:B------:R-:W-:Y:S01]  /*8f40*/  FFMA R14, R49, R63, R14 ;  /* 0x0000003f310e7223 */ /* 0x000fe2000000000e */
[----:B------:R-:W-:Y:S02]  /*8f50*/  HADD2.F32 R68, -RZ, R73.H1_H1 ;  /* 0x30000049ff447230 */ /* 0x000fe40000004100 */
[----:B------:R-:W-:Y:S01]  /*8f60*/  FMUL R18, R47, R22 ;  /* 0x000000162f127220 */ /* 0x000fe20000400000 */
[----:B------:R-:W-:Y:S01]  /*8f70*/  FFMA R19, R49, R64, R19 ;  /* 0x0000004031137223 */ /* 0x000fe20000000013 */
        /* <DEDUP_REMOVED lines=14> */
[----:B------:R-:W-:Y:S01]  /*9060*/  F2FP.F16.F32.PACK_AB R8, R2, R0 ;  /* 0x000000000208723e */ /* 0x000fe200000000ff */
[----:B------:R-:W-:Y:S01]  /*9070*/  FFMA R20, R49, R69, R20 ;  /* 0x0000004531147223 */ /* 0x000fe20000000014 */
[----:B------:R-:W-:Y:S01]  /*9080*/  F2FP.F16.F32.PACK_AB R9, R15, R3 ;  /* 0x000000030f09723e */ /* 0x000fe200000000ff */
[----:B------:R-:W-:Y:S01]  /*9090*/  HADD2.F32 R74, -RZ, R80.H1_H1 ;  /* 0x30000050ff4a7230 */ /* 0x000fe20000004100 */
[----:B------:R-:W-:Y:S01]  /*90a0*/  F2FP.F16.F32.PACK_AB R10, R13, R12 ;  /* 0x0000000c0d0a723e */ /* 0x000fe200000000ff */
[----:B------:R-:W-:Y:S01]  /*90b0*/  FMUL R24, R47, R28 ;  /* 0x0000001c2f187220 */ /* 0x000fe20000400000 */
[----:B------:R-:W-:Y:S01]  /*90c0*/  F2FP.F16.F32.PACK_AB R11, R19, R14 ;  /* 0x0000000e130b723e */ /* 0x000fe200000000ff */
[----:B------:R-:W-:Y:S01]  /*90d0*/  FFMA R21, R49, R70, R21 ;  /* 0x0000004631157223 */ /* 0x000fe20000000015 */
[--C-:B------:R-:W-:Y:S02]  /*90e0*/  HADD2.F32 R75, -RZ, R81.reuse.H0_H0 ;  /* 0x20000051ff4b7230 */ /* 0x100fe40000004100 */
[----:B------:R-:W-:Y:S01]  /*90f0*/  FMUL R25, R47, R29 ;  /* 0x0000001d2f197220 */ /* 0x000fe20000400000 */
[----:B------:R-:W-:Y:S01]  /*9100*/  FFMA R22, R49, R71, R22 ;  /* 0x0000004731167223 */ /* 0x000fe20000000016 */
[----:B------:R1:W-:Y:S01]  /*9110*/  STS.128 [R103+0x6010], R8 ;  /* 0x0060100867007388 */ /* 0x0003e20000000c00 */
        /* <DEDUP_REMOVED lines=13> */
[----:B------:R-:W-:Y:S02]  /*91f0*/  HADD2.F32 R80, -RZ, R83.H1_H1 ;  /* 0x30000053ff507230 */ /* 0x000fe40000004100 */
[----:B------:R-:W-:Y:S01]  /*9200*/  FMUL R30, R47, R34 ;  /* 0x000000222f1e7220 */ /* 0x000fe20000400000 */
        /* <DEDUP_REMOVED lines=32> */
.L_x_142:
[----:B------:R-:W-:Y:S05]  /*9410*/  BSYNC.RECONVERGENT B0 ;  /* 0x0000000000007941 */ /* 0x000fea0003800200 */
.L_x_141:
[----:B------:R-:W-:Y:S01]  /*9420*/  BAR.SYNC.DEFER_BLOCKING 0x1, 0x80 ;  /* 0x0042000000007b1d */ /* 0x000fe20000010000 */
[----:B------:R-:W-:Y:S01]  /*9430*/  UISETP.NE.AND UP0, UPT, UR49, -0x4, UPT ;  /* 0xfffffffc3100788c */ /* 0x000fe2000bf05270 */
[----:B------:R-:W-:Y:S08]  /*9440*/  IADD3 R45, PT, PT, R45, 0x1, RZ ;  /* 0x000000012d2d7810 */ /* 0x000ff00007ffe0ff */
[----:B------:R-:W-:Y:S05]  /*9450*/  BRA.U !UP0, `(.L_x_143) ;  /* 0x0000000108287547 */ /* 0x000fea000b800000 */
[----:B------:R-:W-:Y:S01]  /*9460*/  ISETP.NE.AND P0, PT, R111, RZ, PT ;  /* 0x000000ff6f00720c */ /* 0x000fe20003f05270 */
[----:B------:R-:W-:Y:S01]  /*9470*/  IMAD.U32 R2, RZ, RZ, UR51 ;  /* 0x00000033ff027e24 */ /* 0x000fe2000f8e00ff */
[----:B------:R-:W-:Y:S01]  /*9480*/  UIADD3 UR51, UPT, UPT, UR51, 0x1, URZ ;  /* 0x0000000133337890 */ /* 0x000fe2000fffe0ff */
[----:B------:R-:W-:Y:S03]  /*9490*/  IMAD.U32 R0, RZ, RZ, UR37 ;  /* 0x00000025ff007e24 */ /* 0x000fe6000f8e00ff */
[----:B------:R-:W-:Y:S04]  /*94a0*/  UISETP.NE.AND UP0, UPT, UR51, 0x4, UPT ;  /* 0x000000043300788c */ /* 0x000fe8000bf05270 */
[----:B------:R-:W-:Y:S03]  /*94b0*/  USEL UR51, UR51, URZ, UP0 ;  /* 0x000000ff33337287 */ /* 0x000fe60008000000 */
[----:B------:R-:W-:Y:S05]  /*94c0*/  @P0 LEA R2, R2, UR48, 0x3 ;  /* 0x0000003002020c11 */ /* 0x000fea000f8e18ff */
[----:B------:R-:W-:Y:S05]  /*94d0*/  @P0 VIADD R2, R2, 0x60 ;  /* 0x0000006002020836 */ /* 0x000fea0000000000 */
[----:B------:R-:W-:Y:S04]  /*94e0*/  @P0 PRMT R0, R0, 0x654, R2 ;  /* 0x0000065400000816 */ /* 0x000fe80000000002 */
[----:B------:R2:W-:Y:S03]  /*94f0*/  @P0 SYNCS.ARRIVE.TRANS64.RED.A1T0 RZ, [R0+URZ], RZ ;  /* 0x000000ff00ff09a7 */ /* 0x0005e600081004ff */
.L_x_143:
[----:B------:R-:W-:Y:S01]  /*9500*/  ISETP.NE.AND P2, PT, R107, RZ, PT ;  /* 0x000000ff6b00720c */ /* 0x000fe20003f45270 */
[----:B------:R-:W-:Y:S01]  /*9510*/  UIADD3 UR49, UPT, UPT, UR49, 0x4, URZ ;  /* 0x0000000431317890 */ /* 0x000fe2000fffe0ff */
[----:B------:R-:W-:Y:S01]  /*9520*/  ISETP.NE.AND P0, PT, R109, 0x2, PT ;  /* 0x000000026d00780c */ /* 0x000fe20003f05270 */
[----:B------:R-:W-:Y:S01]  /*9530*/  IMAD.IADD R15, R43, 0x1, R90 ;  /* 0x000000012b0f7824 */ /* 0x000fe200078e025a */
[----:B------:R-:W-:Y:S01]  /*9540*/  ISETP.NE.AND P1, PT, R45, 0x4, PT ;  /* 0x000000042d00780c */ /* 0x000fe20003f25270 */
[----:B------:R-:W-:Y:S01]  /*9550*/  IMAD.IADD R14, R44, 0x1, R91 ;  /* 0x000000012c0e7824 */ /* 0x000fe200078e025b */
[----:B------:R-:W-:Y:S02]  /*9560*/  SEL R2, RZ, 0x1, P0 ;  /* 0x00000001ff027807 */ /* 0x000fe40000000000 */
[----:B--2---:R-:W-:Y:S02]  /*9570*/  SEL R0, RZ, 0x1, P1 ;  /* 0x00000001ff007807 */ /* 0x004fe40000800000 */
[----:B------:R-:W-:Y:S02]  /*9580*/  LOP3.LUT R99, R99, R2, RZ, 0x3c, !PT ;  /* 0x0000000263637212 */ /* 0x000fe400078e3cff */
[----:B------:R-:W-:Y:S02]  /*9590*/  LOP3.LUT R100, R100, R0, RZ, 0x3c, !PT ;  /* 0x0000000064647212 */ /* 0x000fe400078e3cff */
[----:B------:R-:W-:Y:S02]  /*95a0*/  @P2 R2UR UR36, R98 ;  /* 0x00000000622422ca */ /* 0x000fe400000e0000 */
[----:B------:R-:W-:Y:S02]  /*95b0*/  SEL R109, R109, RZ, P0 ;  /* 0x000000ff6d6d7207 */ /* 0x000fe40000000000 */
[----:B------:R-:W-:Y:S01]  /*95c0*/  SEL R45, R45, RZ, P1 ;  /* 0x000000ff2d2d7207 */ /* 0x000fe20000800000 */
[----:B------:R-:W-:Y:S10]  /*95d0*/  @P2 BRA `(.L_x_144) ;  /* 0xffffffc000542947 */ /* 0x000ff4000383ffff */
[----:B------:R-:W-:-:S09]  /*95e0*/  UISETP.NE.AND UP0, UPT, UR50, URZ, UPT ;  /* 0x000000ff3200728c */ /* 0x000fd2000bf05270 */
[----:B------:R-:W-:Y:S05]  /*95f0*/  BRA.U !UP0, `(.L_x_145) ;  /* 0x0000000108487547 */ /* 0x000fea000b800000 */
[----:B------:R-:W2:Y:S02]  /*9600*/  LDCU.64 UR4, c[0x0][0x890] ;  /* 0x00011200ff0477ac */ /* 0x000ea40008000a00 */
[----:B--2---:R-:W-:-:S04]  /*9610*/  UISETP.NE.U32.AND UP0, UPT, UR4, URZ, UPT ;  /* 0x000000ff0400728c */ /* 0x004fc8000bf05070 */
[----:B------:R-:W-:-:S09]  /*9620*/  UISETP.NE.AND.EX UP0, UPT, UR5, URZ, UPT, UP0 ;  /* 0x000000ff0500728c */ /* 0x000fd2000bf05300 */
[----:B------:R-:W-:Y:S05]  /*9630*/  BRA.U UP0, `(.L_x_146) ;  /* 0x00000001000c7547 */ /* 0x000fea000b800000 */
[----:B------:R-:W-:-:S13]  /*9640*/  FSETP.NEU.AND P0, PT, R49, RZ, PT ;  /* 0x000000ff3100720b */ /* 0x000fda0003f0d000 */
[----:B------:R-:W-:Y:S05]  /*9650*/  @!P0 EXIT ;  /* 0x000000000000894d */ /* 0x000fea0003800000 */
[----:B------:R-:W-:Y:S05]  /*9660*/  BRA `(.L_x_145) ;  /* 0x00000000002c7947 */ /* 0x000fea0003800000 */
.L_x_146:
[----:B------:R-:W-:Y:S01]  /*9670*/  ISETP.NE.AND P0, PT, R108, RZ, PT ;  /* 0x000000ff6c00720c */ /* 0x000fe20003f05270 */
[----:B------:R-:W-:-:S12]  /*9680*/  BSSY.RECONVERGENT B0, `(.L_x_145) ;  /* 0x0000009000007945 */ /* 0x000fd80003800200 */
[----:B------:R-:W-:Y:S05]  /*9690*/  @P0 BRA `(.L_x_147) ;  /* 0x0000000000140947 */ /* 0x000fea0003800000 */
[----:B------:R-:W2:Y:S02]  /*96a0*/  LDCU.64 UR4, c[0x0][0x888] ;  /* 0x00011100ff0477ac */ /* 0x000ea40008000a00 */
[----:B--2---:R-:W-:-:S04]  /*96b0*/  ISETP.NE.U32.AND P0, PT, RZ, UR4, PT ;  /* 0x00000004ff007c0c */ /* 0x004fc8000bf05070 */
[----:B------:R-:W-:-:S13]  /*96c0*/  ISETP.NE.AND.EX P0, PT, RZ, UR5, PT, P0 ;  /* 0x00000005ff007c0c */ /* 0x000fda000bf05300 */
[----:B------:R-:W-:Y:S05]  /*96d0*/  @!P0 EXIT ;  /* 0x000000000000894d */ /* 0x000fea0003800000 */
[----:B------:R-:W-:Y:S05]  /*96e0*/  BRA `(.L_x_148) ;  /* 0x0000000000087947 */ /* 0x000fea0003800000 */
.L_x_147:
[----:B------:R-:W-:-:S13]  /*96f0*/  FSETP.NEU.AND P0, PT, R49, RZ, PT ;  /* 0x000000ff3100720b */ /* 0x000fda0003f0d000 */
[----:B------:R-:W-:Y:S05]  /*9700*/  @!P0 EXIT ;  /* 0x000000000000894d */ /* 0x000fea0003800000 */
.L_x_148:
[----:B------:R-:W-:Y:S05]  /*9710*/  BSYNC.RECONVERGENT B0 ;  /* 0x0000000000007941 */ /* 0x000fea0003800200 */
.L_x_145:
[----:B------:R-:W-:Y:S01]  /*9720*/  ULEA UR4, UR51, UR48, 0x3 ;  /* 0x0000003033047291 */ /* 0x000fe2000f8e18ff */
[----:B------:R-:W-:-:S04]  /*9730*/  DEPBAR.LE SB0, 0x0 ;  /* 0x000080000000791a */ /* 0x000fc80000000000 */
[----:B------:R-:W-:-:S04]  /*9740*/  UIADD3 UR4, UPT, UPT, UR4, 0x60, URZ ;  /* 0x0000006004047890 */ /* 0x000fc8000fffe0ff */
[----:B------:R-:W-:-:S09]  /*9750*/  UPRMT UR4, UR37, 0x654, UR4 ;  /* 0x0000065425047896 */ /* 0x000fd20008000004 */
[----:B------:R-:W-:Y:S01]  /*9760*/  SYNCS.ARRIVE.TRANS64.RED.A1T0 RZ, [UR4], RZ ;  /* 0x000000ffffff79a7 */ /* 0x000fe20008100404 */
[----:B------:R-:W-:Y:S05]  /*9770*/  EXIT ;  /* 0x000000000000794d */ /* 0x000fea0003800000 */
.L_x_24:
[----:B--2---:R2:W4:Y:S02]  /*9780*/  SYNCS.PHASECHK.TRANS64.TRYWAIT P0, [R2+URZ+0x100], R3 ;  /* 0x00010003020075a7 */ /* 0x00452400080011ff */
[----:B----4-:R-:W-:Y:S05]  /*9790*/  @!P0 NANOSLEEP.SYNCS 0x989680 ;  /* 0x009896800000895d */ /* 0x010fea0003900000 */
[----:B------:R-:W4:Y:S02]  /*97a0*/  @!P0 SYNCS.PHASECHK.TRANS64 P0, [R2+URZ+0x100], R3 ;  /* 0x00010003020085a7 */ /* 0x000f2400080010ff */
[----:B----4-:R-:W-:Y:S05]  /*97b0*/  @!P0 BRA `(.L_x_24) ;  /* 0xfffffffc00f08947 */ /* 0x010fea000383ffff */
[----:B------:R-:W-:Y:S05]  /*97c0*/  BRA `(.L_x_149) ;  /* 0xffffff8000107947 */ /* 0x000fea000383ffff */
.L_x_27:
[----:B------:R-:W-:-:S07]  /*97d0*/  MOV R2, UR33 ;  /* 0x0000002100027c02 */ /* 0x000fce0008000f00 */
.L_x_150:
[----:B-1----:R1:W2:Y:S02]  /*97e0*/  SYNCS.PHASECHK.TRANS64.TRYWAIT P0, [R2+URZ+0x20], R4 ;  /* 0x00002004020075a7 */ /* 0x0022a400080011ff */
[----:B--2---:R-:W-:Y:S05]  /*97f0*/  @!P0 NANOSLEEP.SYNCS 0x989680 ;  /* 0x009896800000895d */ /* 0x004fea0003900000 */
[----:B------:R-:W2:Y:S02]  /*9800*/  @!P0 SYNCS.PHASECHK.TRANS64 P0, [R2+URZ+0x20], R4 ;  /* 0x00002004020085a7 */ /* 0x000ea400080010ff */
[----:B--2---:R-:W-:Y:S05]  /*9810*/  @!P0 BRA `(.L_x_150) ;  /* 0xfffffffc00f08947 */ /* 0x004fea000383ffff */
[----:B------:R-:W-:Y:S05]  /*9820*/  BRA `(.L_x_26) ;  /* 0xffffff8000787947 */ /* 0x000fea000383ffff */
.L_x_34:
[----:B-1----:R-:W-:-:S07]  /*9830*/  MOV R2, UR33 ;  /* 0x0000002100027c02 */ /* 0x002fce0008000f00 */
.L_x_151:
[----:B-1----:R1:W2:Y:S02]  /*9840*/  SYNCS.PHASECHK.TRANS64.TRYWAIT P0, [R2+URZ+0x20], R4 ;  /* 0x00002004020075a7 */ /* 0x0022a400080011ff */
[----:B--2---:R-:W-:Y:S05]  /*9850*/  @!P0 NANOSLEEP.SYNCS 0x989680 ;  /* 0x009896800000895d */ /* 0x004fea0003900000 */
[----:B------:R-:W2:Y:S02]  /*9860*/  @!P0 SYNCS.PHASECHK.TRANS64 P0, [R2+URZ+0x20], R4 ;  /* 0x00002004020085a7 */ /* 0x000ea400080010ff */
[----:B--2---:R-:W-:Y:S05]  /*9870*/  @!P0 BRA `(.L_x_151) ;  /* 0xfffffffc00f08947 */ /* 0x004fea000383ffff */
[----:B------:R-:W-:Y:S05]  /*9880*/  BRA `(.L_x_33) ;  /* 0xffffff8400647947 */ /* 0x000fea000383ffff */
.L_x_39:
[----:B-1----:R1:W2:Y:S02]  /*9890*/  SYNCS.PHASECHK.TRANS64.TRYWAIT P0, [R2+URZ+0x90], R3 ;  /* 0x00009003020075a7 */ /* 0x0022a400080011ff */
[----:B--2---:R-:W-:Y:S05]  /*98a0*/  @!P0 NANOSLEEP.SYNCS 0x989680 ;  /* 0x009896800000895d */ /* 0x004fea0003900000 */
[----:B------:R-:W2:Y:S02]  /*98b0*/  @!P0 SYNCS.PHASECHK.TRANS64 P0, [R2+URZ+0x90], R3 ;  /* 0x00009003020085a7 */ /* 0x000ea400080010ff */
[----:B--2---:R-:W-:Y:S05]  /*98c0*/  @!P0 BRA `(.L_x_39) ;  /* 0xfffffffc00f08947 */ /* 0x004fea000383ffff */
[----:B------:R-:W-:Y:S05]  /*98d0*/  BRA `(.L_x_152) ;  /* 0xffffff8800307947 */ /* 0x000fea000383ffff */
.L_x_43:
[----:B---3--:R-:W-:-:S07]  /*98e0*/  MOV R0, UR5 ;  /* 0x0000000500007c02 */ /* 0x008fce0008000f00 */
.L_x_153:
[----:B-1----:R1:W2:Y:S02]  /*98f0*/  SYNCS.PHASECHK.TRANS64.TRYWAIT P0, [R0+URZ], R2 ;  /* 0x00000002000075a7 */ /* 0x0022a400080011ff */
[----:B--2---:R-:W-:Y:S05]  /*9900*/  @!P0 NANOSLEEP.SYNCS 0x989680 ;  /* 0x009896800000895d */ /* 0x004fea0003900000 */
[----:B------:R-:W2:Y:S02]  /*9910*/  @!P0 SYNCS.PHASECHK.TRANS64 P0, [R0+URZ], R2 ;  /* 0x00000002000085a7 */ /* 0x000ea400080010ff */
[----:B--2---:R-:W-:Y:S05]  /*9920*/  @!P0 BRA `(.L_x_153) ;  /* 0xfffffffc00f08947 */ /* 0x004fea000383ffff */
[----:B------:R-:W-:Y:S05]  /*9930*/  BRA `(.L_x_154) ;  /* 0xffffff8c00a07947 */ /* 0x000fea000383ffff */
.L_x_44:
[----:B---3--:R-:W-:-:S07]  /*9940*/  MOV R0, UR5 ;  /* 0x0000000500007c02 */ /* 0x008fce0008000f00 */
.L_x_155:
[----:B-1----:R1:W2:Y:S02]  /*9950*/  SYNCS.PHASECHK.TRANS64.TRYWAIT P0, [R0+URZ], R3 ;  /* 0x00000003000075a7 */ /* 0x0022a400080011ff */
[----:B--2---:R-:W-:Y:S05]  /*9960*/  @!P0 NANOSLEEP.SYNCS 0x989680 ;  /* 0x009896800000895d */ /* 0x004fea0003900000 */
[----:B------:R-:W2:Y:S02]  /*9970*/  @!P0 SYNCS.PHASECHK.TRANS64 P0, [R0+URZ], R3 ;  /* 0x00000003000085a7 */ /* 0x000ea400080010ff */
[----:B--2---:R-:W-:Y:S05]  /*9980*/  @!P0 BRA `(.L_x_155) ;  /* 0xfffffffc00f08947 */ /* 0x004fea000383ffff */
[----:B------:R-:W-:Y:S05]  /*9990*/  BRA `(.L_x_156) ;  /* 0xffffff8c00ac7947 */ /* 0x000fea000383ffff */
.L_x_45:
[----:B---3--:R-:W-:-:S07]  /*99a0*/  MOV R0, UR5 ;  /* 0x0000000500007c02 */ /* 0x008fce0008000f00 */
.L_x_157:
[----:B-1----:R1:W2:Y:S02]  /*99b0*/  SYNCS.PHASECHK.TRANS64.TRYWAIT P0, [R0+URZ], R3 ;  /* 0x00000003000075a7 */ /* 0x0022a400080011ff */
[----:B--2---:R-:W-:Y:S05]  /*99c0*/  @!P0 NANOSLEEP.SYNCS 0x989680 ;  /* 0x009896800000895d */ /* 0x004fea0003900000 */
[----:B------:R-:W2:Y:S02]  /*99d0*/  @!P0 SYNCS.PHASECHK.TRANS64 P0, [R0+URZ], R3 ;  /* 0x00000003000085a7 */ /* 0x000ea400080010ff */
[----:B--2---:R-:W-:Y:S05]  /*99e0*/  @!P0 BRA `(.L_x_157) ;  /* 0xfffffffc00f08947 */ /* 0x004fea000383ffff */
[----:B------:R-:W-:Y:S05]  /*99f0*/  BRA `(.L_x_158) ;  /* 0xffffff8c00b87947 */ /* 0x000fea000383ffff */
.L_x_48:
[----:B-1----:R1:W2:Y:S02]  /*9a00*/  SYNCS.PHASECHK.TRANS64.TRYWAIT P0, [R0+URZ+0xf0], R4 ;  /* 0x0000f004000075a7 */ /* 0x0022a400080011ff */
[----:B--2---:R-:W-:Y:S05]  /*9a10*/  @!P0 NANOSLEEP.SYNCS 0x989680 ;  /* 0x009896800000895d */ /* 0x004fea0003900000 */
[----:B------:R-:W2:Y:S02]  /*9a20*/  @!P0 SYNCS.PHASECHK.TRANS64 P0, [R0+URZ+0xf0], R4 ;  /* 0x0000f004000085a7 */ /* 0x000ea400080010ff */
[----:B--2---:R-:W-:Y:S05]  /*9a30*/  @!P0 BRA `(.L_x_48) ;  /* 0xfffffffc00f08947 */ /* 0x004fea000383ffff */
[----:B------:R-:W-:Y:S05]  /*9a40*/  BRA `(.L_x_159) ;  /* 0xffffff9000187947 */ /* 0x000fea000383ffff */
.L_x_49:
[----:B------:R-:W-:-:S07]  /*9a50*/  MOV R0, UR5 ;  /* 0x0000000500007c02 */ /* 0x000fce0008000f00 */
.L_x_160:
[----:B-1----:R1:W2:Y:S02]  /*9a60*/  SYNCS.PHASECHK.TRANS64.TRYWAIT P0, [R0+URZ+0xa0], R5 ;  /* 0x0000a005000075a7 */ /* 0x0022a400080011ff */
[----:B--2---:R-:W-:Y:S05]  /*9a70*/  @!P0 NANOSLEEP.SYNCS 0x989680 ;  /* 0x009896800000895d */ /* 0x004fea0003900000 */
[----:B------:R-:W2:Y:S02]  /*9a80*/  @!P0 SYNCS.PHASECHK.TRANS64 P0, [R0+URZ+0xa0], R5 ;  /* 0x0000a005000085a7 */ /* 0x000ea400080010ff */
[----:B--2---:R-:W-:Y:S05]  /*9a90*/  @!P0 BRA `(.L_x_160) ;  /* 0xfffffffc00f08947 */ /* 0x004fea000383ffff */
[----:B------:R-:W-:Y:S05]  /*9aa0*/  BRA `(.L_x_161) ;  /* 0xffffff9000287947 */ /* 0x000fea000383ffff */
.L_x_50:
[----:B-1----:R1:W2:Y:S02]  /*9ab0*/  SYNCS.PHASECHK.TRANS64.TRYWAIT P1, [R0+URZ+0x90], R4 ;  /* 0x00009004000075a7 */ /* 0x0022a400080211ff */
[----:B--2---:R-:W-:Y:S05]  /*9ac0*/  @!P1 NANOSLEEP.SYNCS 0x989680 ;  /* 0x009896800000995d */ /* 0x004fea0003900000 */
[----:B------:R-:W2:Y:S02]  /*9ad0*/  @!P1 SYNCS.PHASECHK.TRANS64 P1, [R0+URZ+0x90], R4 ;  /* 0x00009004000095a7 */ /* 0x000ea400080210ff */
[----:B--2---:R-:W-:Y:S05]  /*9ae0*/  @!P1 BRA `(.L_x_50) ;  /* 0xfffffffc00f09947 */ /* 0x004fea000383ffff */
[----:B------:R-:W-:Y:S05]  /*9af0*/  BRA `(.L_x_162) ;  /* 0xffffff9000587947 */ /* 0x000fea000383ffff */
.L_x_53:
[----:B------:R-:W-:-:S07]  /*9b00*/  MOV R0, UR5 ;  /* 0x0000000500007c02 */ /* 0x000fce0008000f00 */
.L_x_163:
[----:B-1----:R1:W2:Y:S02]  /*9b10*/  SYNCS.PHASECHK.TRANS64.TRYWAIT P0, [R0+URZ+0xa0], R2 ;  /* 0x0000a002000075a7 */ /* 0x0022a400080011ff */
[----:B--2---:R-:W-:Y:S05]  /*9b20*/  @!P0 NANOSLEEP.SYNCS 0x989680 ;  /* 0x009896800000895d */ /* 0x004fea0003900000 */
[----:B------:R-:W2:Y:S02]  /*9b30*/  @!P0 SYNCS.PHASECHK.TRANS64 P0, [R0+URZ+0xa0], R2 ;  /* 0x0000a002000085a7 */ /* 0x000ea400080010ff */
[----:B--2---:R-:W-:Y:S05]  /*9b40*/  @!P0 BRA `(.L_x_163) ;  /* 0xfffffffc00f08947 */ /* 0x004fea000383ffff */
[----:B------:R-:W-:Y:S05]  /*9b50*/  BRA `(.L_x_52) ;  /* 0xffffff9000ac7947 */ /* 0x000fea000383ffff */
.L_x_62:
[----:B-1----:R-:W-:-:S04]  /*9b60*/  MOV R4, UR6 ;  /* 0x0000000600047c02 */ /* 0x002fc80008000f00 */
[----:B------:R1:W2:Y:S03]  /*9b70*/  SYNCS.PHASECHK.TRANS64.TRYWAIT P0, [R4+URZ+0x8], R5 ;  /* 0x00000805040075a7 */ /* 0x0002a600080011ff */
[----:B--2---:R-:W-:Y:S05]  /*9b80*/  @!P0 NANOSLEEP.SYNCS 0x989680 ;  /* 0x009896800000895d */ /* 0x004fea0003900000 */
[----:B------:R-:W2:Y:S02]  /*9b90*/  @!P0 SYNCS.PHASECHK.TRANS64 P0, [R4+URZ+0x8], R5 ;  /* 0x00000805040085a7 */ /* 0x000ea400080010ff */
[----:B--2---:R-:W-:Y:S05]  /*9ba0*/  @!P0 BRA `(.L_x_62) ;  /* 0xfffffffc00ec8947 */ /* 0x004fea000383ffff */
[----:B------:R-:W-:Y:S05]  /*9bb0*/  BRA `(.L_x_61) ;  /* 0xffffff9400607947 */ /* 0x000fea000383ffff */
.L_x_64:
[----:B------:R-:W-:Y:S01]  /*9bc0*/  BSSY B0, `(.L_x_164) ;  /* 0x0000006000007945 */ /* 0x000fe20003800000 */
[----:B------:R-:W-:-:S07]  /*9bd0*/  MOV R15, 0xffffffff ;  /* 0xffffffff000f7802 */ /* 0x000fce0000000f00 */
[----:B-1---5:R-:W-:Y:S05]  /*9be0*/  WARPSYNC.COLLECTIVE R15, `(.L_x_165) ;  /* 0x000000000f0c7348 */ /* 0x022fea0003c00000 */
[----:B------:R-:W-:Y:S02]  /*9bf0*/  ELECT P6, UR79, PT ;  /* 0x00000000004f782f */ /* 0x000fe400038c0000 */
[----:B------:R-:W-:Y:S01]  /*9c00*/  MOV R14, UR79 ;  /* 0x0000004f000e7c02 */ /* 0x000fe20008000f00 */
[----:B-1---5:R-:W-:Y:S10]  /*9c10*/  ENDCOLLECTIVE ;  /* 0x000000000000791b */ /* 0x022ff40003800000 */
.L_x_165:
[----:B------:R-:W-:Y:S05]  /*9c20*/  BSYNC B0 ;  /* 0x0000000000007941 */ /* 0x000fea0003800000 */
.L_x_164:
[----:B------:R-:W-:Y:S05]  /*9c30*/  BRA `(.L_x_166) ;  /* 0xffffff9400907947 */ /* 0x000fea000383ffff */
.L_x_66:
[----:B-1----:R-:W-:-:S04]  /*9c40*/  MOV R2, UR6 ;  /* 0x0000000600027c02 */ /* 0x002fc80008000f00 */
[----:B------:R1:W2:Y:S03]  /*9c50*/  SYNCS.PHASECHK.TRANS64.TRYWAIT P0, [R2+URZ+0x8], R3 ;  /* 0x00000803020075a7 */ /* 0x0002a600080011ff */
[----:B--2---:R-:W-:Y:S05]  /*9c60*/  @!P0 NANOSLEEP.SYNCS 0x989680 ;  /* 0x009896800000895d */ /* 0x004fea0003900000 */
[----:B------:R-:W2:Y:S02]  /*9c70*/  @!P0 SYNCS.PHASECHK.TRANS64 P0, [R2+URZ+0x8], R3 ;  /* 0x00000803020085a7 */ /* 0x000ea400080010ff */
[----:B--2---:R-:W-:Y:S05]  /*9c80*/  @!P0 BRA `(.L_x_66) ;  /* 0xfffffffc00ec8947 */ /* 0x004fea000383ffff */
[----:B------:R-:W-:Y:S05]  /*9c90*/  BRA `(.L_x_65) ;  /* 0xffffff9400947947 */ /* 0x000fea000383ffff */
.L_x_67:
[----:B-1----:R1:W2:Y:S02]  /*9ca0*/  SYNCS.PHASECHK.TRANS64.TRYWAIT P0, [R0+URZ+0x90], R4 ;  /* 0x00009004000075a7 */ /* 0x0022a400080011ff */
[----:B--2---:R-:W-:Y:S05]  /*9cb0*/  @!P0 NANOSLEEP.SYNCS 0x989680 ;  /* 0x009896800000895d */ /* 0x004fea0003900000 */
[----:B------:R-:W2:Y:S02]  /*9cc0*/  @!P0 SYNCS.PHASECHK.TRANS64 P0, [R0+URZ+0x90], R4 ;  /* 0x00009004000085a7 */ /* 0x000ea400080010ff */
[----:B--2---:R-:W-:Y:S05]  /*9cd0*/  @!P0 BRA `(.L_x_67) ;  /* 0xfffffffc00f08947 */ /* 0x004fea000383ffff */
[----:B------:R-:W-:Y:S05]  /*9ce0*/  BRA `(.L_x_167) ;  /* 0xffffff9800a07947 */ /* 0x000fea000383ffff */
.L_x_69:
[----:B------:R-:W-:-:S07]  /*9cf0*/  MOV R0, UR8 ;  /* 0x0000000800007c02 */ /* 0x000fce0008000f00 */
.L_x_168:
[----:B-1----:R1:W2:Y:S02]  /*9d00*/  SYNCS.PHASECHK.TRANS64.TRYWAIT P0, [R0+URZ+0xd0], R4 ;  /* 0x0000d004000075a7 */ /* 0x0022a400080011ff */
[----:B--2---:R-:W-:Y:S05]  /*9d10*/  @!P0 NANOSLEEP.SYNCS 0x989680 ;  /* 0x009896800000895d */ /* 0x004fea0003900000 */
[----:B------:R-:W2:Y:S02]  /*9d20*/  @!P0 SYNCS.PHASECHK.TRANS64 P0, [R0+URZ+0xd0], R4 ;  /* 0x0000d004000085a7 */ /* 0x000ea400080010ff */
[----:B--2---:R-:W-:Y:S05]  /*9d30*/  @!P0 BRA `(.L_x_168) ;  /* 0xfffffffc00f08947 */ /* 0x004fea000383ffff */
[----:B------:R-:W-:Y:S05]  /*9d40*/  BRA `(.L_x_169) ;  /* 0xffffff9800ec7947 */ /* 0x000fea000383ffff */
.L_x_72:
[----:B------:R-:W-:Y:S07]  /*9d50*/  MOV R0, UR14 ;  /* 0x0000000e00007c02 */ /* 0x000fee0008000f00 */
.L_x_170:
[----:B-1----:R1:W2:Y:S02]  /*9d60*/  SYNCS.PHASECHK.TRANS64.TRYWAIT P0, [R0+URZ], R4 ;  /* 0x00000004000075a7 */ /* 0x0022a400080011ff */
[----:B--2---:R-:W-:Y:S05]  /*9d70*/  @!P0 NANOSLEEP.SYNCS 0x989680 ;  /* 0x009896800000895d */ /* 0x004fea0003900000 */
[----:B------:R-:W2:Y:S02]  /*9d80*/  @!P0 SYNCS.PHASECHK.TRANS64 P0, [R0+URZ], R4 ;  /* 0x00000004000085a7 */ /* 0x000ea400080010ff */
[----:B--2---:R-:W-:Y:S05]  /*9d90*/  @!P0 BRA `(.L_x_170) ;  /* 0xfffffffc00f08947 */ /* 0x004fea000383ffff */
[----:B------:R-:W-:Y:S05]  /*9da0*/  BRA `(.L_x_71) ;  /* 0xffffff9c00007947 */ /* 0x000fea000383ffff */
.L_x_76:
[----:B-1----:R-:W-:-:S07]  /*9db0*/  MOV R0, UR8 ;  /* 0x0000000800007c02 */ /* 0x002fce0008000f00 */
.L_x_171:
[----:B-1----:R1:W2:Y:S02]  /*9dc0*/  SYNCS.PHASECHK.TRANS64.TRYWAIT P0, [R0+URZ], R2 ;  /* 0x00000002000075a7 */ /* 0x0022a400080011ff */
[----:B--2---:R-:W-:Y:S05]  /*9dd0*/  @!P0 NANOSLEEP.SYNCS 0x989680 ;  /* 0x009896800000895d */ /* 0x004fea0003900000 */
[----:B------:R-:W2:Y:S02]  /*9de0*/  @!P0 SYNCS.PHASECHK.TRANS64 P0, [R0+URZ], R2 ;  /* 0x00000002000085a7 */ /* 0x000ea400080010ff */
[----:B--2---:R-:W-:Y:S05]  /*9df0*/  @!P0 BRA `(.L_x_171) ;  /* 0xfffffffc00f08947 */ /* 0x004fea000383ffff */
[----:B------:R-:W-:Y:S05]  /*9e00*/  BRA `(.L_x_172) ;  /* 0xffffffa000447947 */ /* 0x000fea000383ffff */
.L_x_77:
[----:B------:R-:W-:-:S07]  /*9e10*/  MOV R0, UR8 ;  /* 0x0000000800007c02 */ /* 0x000fce0008000f00 */
.L_x_173:
[----:B-1----:R1:W2:Y:S02]  /*9e20*/  SYNCS.PHASECHK.TRANS64.TRYWAIT P0, [R0+URZ], R3 ;  /* 0x00000003000075a7 */ /* 0x0022a400080011ff */
[----:B--2---:R-:W-:Y:S05]  /*9e30*/  @!P0 NANOSLEEP.SYNCS 0x989680 ;  /* 0x009896800000895d */ /* 0x004fea0003900000 */
[----:B------:R-:W2:Y:S02]  /*9e40*/  @!P0 SYNCS.PHASECHK.TRANS64 P0, [R0+URZ], R3 ;  /* 0x00000003000085a7 */ /* 0x000ea400080010ff */
[----:B--2---:R-:W-:Y:S05]  /*9e50*/  @!P0 BRA `(.L_x_173) ;  /* 0xfffffffc00f08947 */ /* 0x004fea000383ffff */
[----:B------:R-:W-:Y:S05]  /*9e60*/  BRA `(.L_x_174) ;  /* 0xffffffa000507947 */ /* 0x000fea000383ffff */
.L_x_78:
[----:B------:R-:W-:-:S07]  /*9e70*/  MOV R0, UR8 ;  /* 0x0000000800007c02 */ /* 0x000fce0008000f00 */
.L_x_175:
[----:B-1----:R1:W2:Y:S02]  /*9e80*/  SYNCS.PHASECHK.TRANS64.TRYWAIT P0, [R0+URZ], R3 ;  /* 0x00000003000075a7 */ /* 0x0022a400080011ff */
[----:B--2---:R-:W-:Y:S05]  /*9e90*/  @!P0 NANOSLEEP.SYNCS 0x989680 ;  /* 0x009896800000895d */ /* 0x004fea0003900000 */
[----:B------:R-:W2:Y:S02]  /*9ea0*/  @!P0 SYNCS.PHASECHK.TRANS64 P0, [R0+URZ], R3 ;  /* 0x00000003000085a7 */ /* 0x000ea400080010ff */
[----:B--2---:R-:W-:Y:S05]  /*9eb0*/  @!P0 BRA `(.L_x_175) ;  /* 0xfffffffc00f08947 */ /* 0x004fea000383ffff */
[----:B------:R-:W-:Y:S05]  /*9ec0*/  BRA `(.L_x_176) ;  /* 0xffffffa0005c7947 */ /* 0x000fea000383ffff */
.L_x_81:
[----:B------:R-:W-:-:S07]  /*9ed0*/  MOV R0, UR7 ;  /* 0x0000000700007c02 */ /* 0x000fce0008000f00 */
.L_x_177:
[----:B-1----:R1:W2:Y:S02]  /*9ee0*/  SYNCS.PHASECHK.TRANS64.TRYWAIT P1, [R0+URZ+0x110], R2 ;  /* 0x00011002000075a7 */ /* 0x0022a400080211ff */
[----:B--2---:R-:W-:Y:S05]  /*9ef0*/  @!P1 NANOSLEEP.SYNCS 0x989680 ;  /* 0x009896800000995d */ /* 0x004fea0003900000 */
[----:B------:R-:W2:Y:S02]  /*9f00*/  @!P1 SYNCS.PHASECHK.TRANS64 P1, [R0+URZ+0x110], R2 ;  /* 0x00011002000095a7 */ /* 0x000ea400080210ff */
[----:B--2---:R-:W-:Y:S05]  /*9f10*/  @!P1 BRA `(.L_x_177) ;  /* 0xfffffffc00f09947 */ /* 0x004fea000383ffff */
[----:B------:R-:W-:Y:S05]  /*9f20*/  BRA `(.L_x_178) ;  /* 0xffffffa000a87947 */ /* 0x000fea000383ffff */
.L_x_86:
[----:B--2---:R2:W4:Y:S02]  /*9f30*/  SYNCS.PHASECHK.TRANS64.TRYWAIT P0, [R0+URZ+0x90], R2 ;  /* 0x00009002000075a7 */ /* 0x00452400080011ff */
[----:B----4-:R-:W-:Y:S05]  /*9f40*/  @!P0 NANOSLEEP.SYNCS 0x989680 ;  /* 0x009896800000895d */ /* 0x010fea0003900000 */
[----:B------:R-:W4:Y:S02]  /*9f50*/  @!P0 SYNCS.PHASECHK.TRANS64 P0, [R0+URZ+0x90], R2 ;  /* 0x00009002000085a7 */ /* 0x000f2400080010ff */
[----:B----4-:R-:W-:Y:S05]  /*9f60*/  @!P0 BRA `(.L_x_86) ;  /* 0xfffffffc00f08947 */ /* 0x010fea000383ffff */
[----:B------:R-:W-:Y:S05]  /*9f70*/  BRA `(.L_x_179) ;  /* 0xffffffa400bc7947 */ /* 0x000fea000383ffff */
.L_x_89:
[----:B------:R-:W-:Y:S07]  /*9f80*/  MOV R0, UR6 ;  /* 0x0000000600007c02 */ /* 0x000fee0008000f00 */
.L_x_180:
[----:B--2---:R2:W4:Y:S02]  /*9f90*/  SYNCS.PHASECHK.TRANS64.TRYWAIT P0, [R0+URZ+0x88], R2 ;  /* 0x00008802000075a7 */ /* 0x00452400080011ff */
[----:B----4-:R-:W-:Y:S05]  /*9fa0*/  @!P0 NANOSLEEP.SYNCS 0x989680 ;  /* 0x009896800000895d */ /* 0x010fea0003900000 */
[----:B------:R-:W4:Y:S02]  /*9fb0*/  @!P0 SYNCS.PHASECHK.TRANS64 P0, [R0+URZ+0x88], R2 ;  /* 0x00008802000085a7 */ /* 0x000f2400080010ff */
[----:B----4-:R-:W-:Y:S05]  /*9fc0*/  @!P0 BRA `(.L_x_180) ;  /* 0xfffffffc00f08947 */ /* 0x010fea000383ffff */
[----:B------:R-:W-:Y:S05]  /*9fd0*/  BRA `(.L_x_88) ;  /* 0xffffffa8009c7947 */ /* 0x000fea000383ffff */
.L_x_92:
[----:B------:R-:W-:Y:S07]  /*9fe0*/  MOV R0, UR6 ;  /* 0x0000000600007c02 */ /* 0x000fee0008000f00 */
.L_x_181:
[----:B-1----:R1:W2:Y:S02]  /*9ff0*/  SYNCS.PHASECHK.TRANS64.TRYWAIT P0, [R0+URZ+0x60], R14 ;  /* 0x0000600e000075a7 */ /* 0x0022a400080011ff */
[----:B--2---:R-:W-:Y:S05]  /*a000*/  @!P0 NANOSLEEP.SYNCS 0x989680 ;  /* 0x009896800000895d */ /* 0x004fea0003900000 */
[----:B------:R-:W2:Y:S02]  /*a010*/  @!P0 SYNCS.PHASECHK.TRANS64 P0, [R0+URZ+0x60], R14 ;  /* 0x0000600e000085a7 */ /* 0x000ea400080010ff */
[----:B--2---:R-:W-:Y:S05]  /*a020*/  @!P0 BRA `(.L_x_181) ;  /* 0xfffffffc00f08947 */ /* 0x004fea000383ffff */
[----:B------:R-:W-:Y:S05]  /*a030*/  BRA `(.L_x_182) ;  /* 0xffffffac00147947 */ /* 0x000fea000383ffff */
.L_x_93:
[----:B------:R-:W-:Y:S07]  /*a040*/  MOV R0, UR6 ;  /* 0x0000000600007c02 */ /* 0x000fee0008000f00 */
.L_x_183:
[----:B-1----:R1:W2:Y:S02]  /*a050*/  SYNCS.PHASECHK.TRANS64.TRYWAIT P0, [R0+URZ+0x68], R14 ;  /* 0x0000680e000075a7 */ /* 0x0022a400080011ff */
[----:B--2---:R-:W-:Y:S05]  /*a060*/  @!P0 NANOSLEEP.SYNCS 0x989680 ;  /* 0x009896800000895d */ /* 0x004fea0003900000 */
[----:B------:R-:W2:Y:S02]  /*a070*/  @!P0 SYNCS.PHASECHK.TRANS64 P0, [R0+URZ+0x68], R14 ;  /* 0x0000680e000085a7 */ /* 0x000ea400080010ff */
[----:B--2---:R-:W-:Y:S05]  /*a080*/  @!P0 BRA `(.L_x_183) ;  /* 0xfffffffc00f08947 */ /* 0x004fea000383ffff */
[----:B------:R-:W-:Y:S05]  /*a090*/  BRA `(.L_x_184) ;  /* 0xffffffac004c7947 */ /* 0x000fea000383ffff */
.L_x_94:
[----:B------:R-:W-:Y:S07]  /*a0a0*/  MOV R0, UR6 ;  /* 0x0000000600007c02 */ /* 0x000fee0008000f00 */
.L_x_185:
[----:B-1----:R1:W2:Y:S02]  /*a0b0*/  SYNCS.PHASECHK.TRANS64.TRYWAIT P0, [R0+URZ+0x70], R14 ;  /* 0x0000700e000075a7 */ /* 0x0022a400080011ff */
[----:B--2---:R-:W-:Y:S05]  /*a0c0*/  @!P0 NANOSLEEP.SYNCS 0x989680 ;  /* 0x009896800000895d */ /* 0x004fea0003900000 */
[----:B------:R-:W2:Y:S02]  /*a0d0*/  @!P0 SYNCS.PHASECHK.TRANS64 P0, [R0+URZ+0x70], R14 ;  /* 0x0000700e000085a7 */ /* 0x000ea400080010ff */
[----:B--2---:R-:W-:Y:S05]  /*a0e0*/  @!P0 BRA `(.L_x_185) ;  /* 0xfffffffc00f08947 */ /* 0x004fea000383ffff */
[----:B------:R-:W-:Y:S05]  /*a0f0*/  BRA `(.L_x_186) ;  /* 0xffffffac00907947 */ /* 0x000fea000383ffff */
.L_x_95:
[----:B------:R-:W-:Y:S07]  /*a100*/  MOV R0, UR6 ;  /* 0x0000000600007c02 */ /* 0x000fee0008000f00 */
.L_x_187:
[----:B-1----:R1:W2:Y:S02]  /*a110*/  SYNCS.PHASECHK.TRANS64.TRYWAIT P0, [R0+URZ+0x78], R14 ;  /* 0x0000780e000075a7 */ /* 0x0022a400080011ff */
[----:B--2---:R-:W-:Y:S05]  /*a120*/  @!P0 NANOSLEEP.SYNCS 0x989680 ;  /* 0x009896800000895d */ /* 0x004fea0003900000 */
[----:B------:R-:W2:Y:S02]  /*a130*/  @!P0 SYNCS.PHASECHK.TRANS64 P0, [R0+URZ+0x78], R14 ;  /* 0x0000780e000085a7 */ /* 0x000ea400080010ff */
[----:B--2---:R-:W-:Y:S05]  /*a140*/  @!P0 BRA `(.L_x_187) ;  /* 0xfffffffc00f08947 */ /* 0x004fea000383ffff */
[----:B------:R-:W-:Y:S05]  /*a150*/  BRA `(.L_x_188) ;  /* 0xffffffb000147947 */ /* 0x000fea000383ffff */
.L_x_97:
[----:B------:R-:W-:-:S07]  /*a160*/  MOV R0, UR6 ;  /* 0x0000000600007c02 */ /* 0x000fce0008000f00 */
.L_x_189:
[----:B-1----:R1:W4:Y:S02]  /*a170*/  SYNCS.PHASECHK.TRANS64.TRYWAIT P0, [R0+URZ+0x60], R2 ;  /* 0x00006002000075a7 */ /* 0x00232400080011ff */
[----:B----4-:R-:W-:Y:S05]  /*a180*/  @!P0 NANOSLEEP.SYNCS 0x989680 ;  /* 0x009896800000895d */ /* 0x010fea0003900000 */
[----:B------:R-:W4:Y:S02]  /*a190*/  @!P0 SYNCS.PHASECHK.TRANS64 P0, [R0+URZ+0x60], R2 ;  /* 0x00006002000085a7 */ /* 0x000f2400080010ff */
[----:B----4-:R-:W-:Y:S05]  /*a1a0*/  @!P0 BRA `(.L_x_189) ;  /* 0xfffffffc00f08947 */ /* 0x010fea000383ffff */
[----:B------:R-:W-:Y:S05]  /*a1b0*/  BRA `(.L_x_190) ;  /* 0xffffffb000847947 */ /* 0x000fea000383ffff */
.L_x_98:
[----:B-1----:R-:W-:-:S07]  /*a1c0*/  MOV R0, UR6 ;  /* 0x0000000600007c02 */ /* 0x002fce0008000f00 */
.L_x_191:
[----:B-1----:R1:W4:Y:S02]  /*a1d0*/  SYNCS.PHASECHK.TRANS64.TRYWAIT P0, [R0+URZ+0x68], R2 ;  /* 0x00006802000075a7 */ /* 0x00232400080011ff */
[----:B----4-:R-:W-:Y:S05]  /*a1e0*/  @!P0 NANOSLEEP.SYNCS 0x989680 ;  /* 0x009896800000895d */ /* 0x010fea0003900000 */
[----:B------:R-:W4:Y:S02]  /*a1f0*/  @!P0 SYNCS.PHASECHK.TRANS64 P0, [R0+URZ+0x68], R2 ;  /* 0x00006802000085a7 */ /* 0x000f2400080010ff */
[----:B----4-:R-:W-:Y:S05]  /*a200*/  @!P0 BRA `(.L_x_191) ;  /* 0xfffffffc00f08947 */ /* 0x010fea000383ffff */
[----:B------:R-:W-:Y:S05]  /*a210*/  BRA `(.L_x_192) ;  /* 0xffffffb000747947 */ /* 0x000fea000383ffff */
.L_x_99:
[----:B-1----:R-:W-:-:S07]  /*a220*/  MOV R0, UR6 ;  /* 0x0000000600007c02 */ /* 0x002fce0008000f00 */
.L_x_193:
[----:B-1----:R1:W4:Y:S02]  /*a230*/  SYNCS.PHASECHK.TRANS64.TRYWAIT P0, [R0+URZ+0x70], R2 ;  /* 0x00007002000075a7 */ /* 0x00232400080011ff */
[----:B----4-:R-:W-:Y:S05]  /*a240*/  @!P0 NANOSLEEP.SYNCS 0x989680 ;  /* 0x009896800000895d */ /* 0x010fea0003900000 */
[----:B------:R-:W4:Y:S02]  /*a250*/  @!P0 SYNCS.PHASECHK.TRANS64 P0, [R0+URZ+0x70], R2 ;  /* 0x00007002000085a7 */ /* 0x000f2400080010ff */
[----:B----4-:R-:W-:Y:S05]  /*a260*/  @!P0 BRA `(.L_x_193) ;  /* 0xfffffffc00f08947 */ /* 0x010fea000383ffff */
[----:B------:R-:W-:Y:S05]  /*a270*/  BRA `(.L_x_194) ;  /* 0xffffffb000647947 */ /* 0x000fea000383ffff */
.L_x_101:
[----:B--2---:R2:W4:Y:S02]  /*a280*/  SYNCS.PHASECHK.TRANS64.TRYWAIT P0, [R0+URZ+0x90], R2 ;  /* 0x00009002000075a7 */ /* 0x00452400080011ff */
[----:B----4-:R-:W-:Y:S05]  /*a290*/  @!P0 NANOSLEEP.SYNCS 0x989680 ;  /* 0x009896800000895d */ /* 0x010fea0003900000 */
[----:B------:R-:W4:Y:S02]  /*a2a0*/  @!P0 SYNCS.PHASECHK.TRANS64 P0, [R0+URZ+0x90], R2 ;  /* 0x00009002000085a7 */ /* 0x000f2400080010ff */
[----:B----4-:R-:W-:Y:S05]  /*a2b0*/  @!P0 BRA `(.L_x_101) ;  /* 0xfffffffc00f08947 */ /* 0x010fea000383ffff */
[----:B------:R-:W-:Y:S05]  /*a2c0*/  BRA `(.L_x_195) ;  /* 0xffffffb4002c7947 */ /* 0x000fea000383ffff */
.L_x_112:
[----:B-1----:R-:W-:Y:S04]  /*a2d0*/  MOV R2, UR48 ;  /* 0x0000003000027c02 */ /* 0x002fe80008000f00 */
[----:B------:R1:W3:Y:S03]  /*a2e0*/  SYNCS.PHASECHK.TRANS64.TRYWAIT P1, [R2+URZ+0x40], R3 ;  /* 0x00004003020075a7 */ /* 0x0002e600080211ff */
[----:B---3--:R-:W-:Y:S05]  /*a2f0*/  @!P1 NANOSLEEP.SYNCS 0x989680 ;  /* 0x009896800000995d */ /* 0x008fea0003900000 */
[----:B------:R-:W3:Y:S02]  /*a300*/  @!P1 SYNCS.PHASECHK.TRANS64 P1, [R2+URZ+0x40], R3 ;  /* 0x00004003020095a7 */ /* 0x000ee400080210ff */
[----:B---3--:R-:W-:Y:S05]  /*a310*/  @!P1 BRA `(.L_x_112) ;  /* 0xfffffffc00ec9947 */ /* 0x008fea000383ffff */
[----:B------:R-:W-:Y:S05]  /*a320*/  BRA `(.L_x_111) ;  /* 0xffffffc000387947 */ /* 0x000fea000383ffff */
.L_x_114:
[----:B-1----:R1:W4:Y:S02]  /*a330*/  SYNCS.PHASECHK.TRANS64.TRYWAIT P0, [R112+URZ+0xb0], R0 ;  /* 0x0000b000700075a7 */ /* 0x00232400080011ff */
[----:B----4-:R-:W-:Y:S05]  /*a340*/  @!P0 NANOSLEEP.SYNCS 0x989680 ;  /* 0x009896800000895d */ /* 0x010fea0003900000 */
[----:B------:R-:W4:Y:S02]  /*a350*/  @!P0 SYNCS.PHASECHK.TRANS64 P0, [R112+URZ+0xb0], R0 ;  /* 0x0000b000700085a7 */ /* 0x000f2400080010ff */
[----:B----4-:R-:W-:Y:S05]  /*a360*/  @!P0 BRA `(.L_x_114) ;  /* 0xfffffffc00f08947 */ /* 0x010fea000383ffff */
[----:B------:R-:W-:Y:S05]  /*a370*/  BRA `(.L_x_113) ;  /* 0xffffffc000607947 */ /* 0x000fea000383ffff */
.L_x_123:
[----:B--2---:R2:W4:Y:S02]  /*a380*/  SYNCS.PHASECHK.TRANS64.TRYWAIT P0, [R2+URZ+0x40], R0 ;  /* 0x00004000020075a7 */ /* 0x00452400080011ff */
[----:B----4-:R-:W-:Y:S05]  /*a390*/  @!P0 NANOSLEEP.SYNCS 0x989680 ;  /* 0x009896800000895d */ /* 0x010fea0003900000 */
[----:B------:R-:W4:Y:S02]  /*a3a0*/  @!P0 SYNCS.PHASECHK.TRANS64 P0, [R2+URZ+0x40], R0 ;  /* 0x00004000020085a7 */ /* 0x000f2400080010ff */
[----:B----4-:R-:W-:Y:S05]  /*a3b0*/  @!P0 BRA `(.L_x_123) ;  /* 0xfffffffc00f08947 */ /* 0x010fea000383ffff */
[----:B------:R-:W-:Y:S05]  /*a3c0*/  BRA `(.L_x_122) ;  /* 0xffffffcc003c7947 */ /* 0x000fea000383ffff */
.L_x_131:
[----:B--2---:R2:W4:Y:S02]  /*a3d0*/  SYNCS.PHASECHK.TRANS64.TRYWAIT P0, [R0+URZ+0x40], R6 ;  /* 0x00004006000075a7 */ /* 0x00452400080011ff */
[----:B----4-:R-:W-:Y:S05]  /*a3e0*/  @!P0 NANOSLEEP.SYNCS 0x989680 ;  /* 0x009896800000895d */ /* 0x010fea0003900000 */
[----:B------:R-:W4:Y:S02]  /*a3f0*/  @!P0 SYNCS.PHASECHK.TRANS64 P0, [R0+URZ+0x40], R6 ;  /* 0x00004006000085a7 */ /* 0x000f2400080010ff */
[----:B----4-:R-:W-:Y:S05]  /*a400*/  @!P0 BRA `(.L_x_131) ;  /* 0xfffffffc00f08947 */ /* 0x010fea000383ffff */
[----:B------:R-:W-:Y:S05]  /*a410*/  BRA `(.L_x_130) ;  /* 0xffffffd8003c7947 */ /* 0x000fea000383ffff */
.L_x_139:
[----:B--2---:R2:W4:Y:S02]  /*a420*/  SYNCS.PHASECHK.TRANS64.TRYWAIT P0, [R0+URZ+0x40], R5 ;  /* 0x00004005000075a7 */ /* 0x00452400080011ff */
[----:B----4-:R-:W-:Y:S05]  /*a430*/  @!P0 NANOSLEEP.SYNCS 0x989680 ;  /* 0x009896800000895d */ /* 0x010fea0003900000 */
[----:B------:R-:W4:Y:S02]  /*a440*/  @!P0 SYNCS.PHASECHK.TRANS64 P0, [R0+URZ+0x40], R5 ;  /* 0x00004005000085a7 */ /* 0x000f2400080010ff */
[----:B----4-:R-:W-:Y:S05]  /*a450*/  @!P0 BRA `(.L_x_139) ;  /* 0xfffffffc00f08947 */ /* 0x010fea000383ffff */
[----:B------:R-:W-:Y:S05]  /*a460*/  BRA `(.L_x_138) ;  /* 0xffffffe4003c7947 */ /* 0x000fea000383ffff */
        .weak           $__internal_0_$__cuda_sm10x_tcgen05_guardrail_trap_col_being_dealloced_not_returned_by_alloc
        .type           $__internal_0_$__cuda_sm10x_tcgen05_guardrail_trap_col_being_dealloced_not_returned_by_alloc,@function
        .size           $__internal_0_$__cuda_sm10x_tcgen05_guardrail_trap_col_being_dealloced_not_returned_by_alloc,($__internal_1_$__cuda_sm10x_tcgen05_guardrail_trap_phase_invalid_during_alloc - $__internal_0_$__cuda_sm10x_tcgen05_guardrail_trap_col_being_dealloced_not_returned_by_alloc)
$__internal_0_$__cuda_sm10x_tcgen05_guardrail_trap_col_being_dealloced_not_returned_by_alloc:
[----:B------:R-:W-:Y:S05]  /*a470*/  BPT.TRAP 0x1 ;  /* 0x000000040000795c */ /* 0x000fea0000300000 */
[----:B------:R-:W-:-:S04]  /*a480*/  HFMA2 R3, -RZ, RZ, 0, 0 ;  /* 0x00000000ff037431 */ /* 0x000fc800000001ff */
[----:B------:R-:W-:Y:S05]  /*a490*/  RET.REL.NODEC R2 `(_ZN7cutlass13device_kernelINS_4gemm6kernel13GemmUniversalIN4cute5tupleIJiiiiEEENS1_10collective13CollectiveMmaINS1_35MainloopSm100TmaUmmaWarpSpecializedILi4ELi2ELi4ENS5_IJNS4_1CILi2EEENSA_ILi1EEESC_EEEEENS5_IJNSA_ILi256EEENSA_ILi128EEESG_EEENS_6half_tENS5_IJlSC_lEEESI_SJ_NS4_8TiledMMAINS4_8MMA_AtomIJNS4_26SM100_MMA_F16BF16_2x1SM_SSISI_SI_fLi256ELi128ELNS4_4UMMA5MajorE0ELSO_0ELNSN_7ScaleInE0ELSP_0EEEEEENS4_6LayoutINS5_IJSC_SC_SC_EEENS5_IJNSA_ILi0EEESU_SU_EEEEENS5_IJNS4_10UnderscoreESX_SX_EEEEENS4_18SM100_TMA_2SM_LOADENS4_14ComposedLayoutINS4_7SwizzleILi3ELi4ELi3EEENS4_18smem_ptr_flag_bitsILi16EEENSS_INS5_IJNSA_ILi8EEENSA_ILi64EEEEEENS5_IJS17_SC_EEEEEEEvNS4_8identityES10_S1B_vS1C_EENS_8epilogue10collective18CollectiveEpilogueINS1E_23Sm100TmaWarpSpecializedILi4ELi2ELi32ELb1ELb0EEEJNS5_IJSG_SG_SG_EEENS5_IJNSS_ISG_SC_EENSS_INSA_ILi32EEESC_EEEEESI_SJ_SI_SJ_NS1E_6fusion15FusionCallbacksIS1I_NS1O_17LinearCombinationISI_fSI_fLNS_15FloatRoundStyleE2EEES1J_S1N_JEEENS4_5SM1004TMEM4LOAD26SM100_TMEM_LOAD_32dp32b32xENS4_13SM90_TMA_LOADENS11_INS12_ILi2ELi4ELi3EEES15_NSS_INS5_IJS16_S1L_EEENS5_IJS1L_SC_EEEEEEENS4_39AutoVectorizingCopyWithAssumedAlignmentILi128EEENS4_14SM90_TMA_STOREES23_S25_S25_EEEvvEEEEvNT_6ParamsE) ;  /* 0xffffff5802d87950 */ /* 0x000fea0003c3ffff */
        .weak           $__internal_1_$__cuda_sm10x_tcgen05_guardrail_trap_phase_invalid_during_alloc
        .type           $__internal_1_$__cuda_sm10x_tcgen05_guardrail_trap_phase_invalid_during_alloc,@function
        .size           $__internal_1_$__cuda_sm10x_tcgen05_guardrail_trap_phase_invalid_during_alloc,($__internal_2_$__cuda_sm10x_tcgen05_guardrail_trap_unallocated_columns_being_dealloced - $__internal_1_$__cuda_sm10x_tcgen05_guardrail_trap_phase_invalid_during_alloc)
$__internal_1_$__cuda_sm10x_tcgen05_guardrail_trap_phase_invalid_during_alloc:
[----:B------:R-:W-:Y:S05]  /*a4a0*/  BPT.TRAP 0x1 ;  /* 0x000000040000795c */ /* 0x000fea0000300000 */
[----:B------:R-:W-:-:S04]  /*a4b0*/  MOV R3, 0x0 ;  /* 0x0000000000037802 */ /* 0x000fc80000000f00 */
[----:B------:R-:W-:Y:S05]  /*a4c0*/  RET.REL.NODEC R2 `(_ZN7cutlass13device_kernelINS_4gemm6kernel13GemmUniversalIN4cute5tupleIJiiiiEEENS1_10collective13CollectiveMmaINS1_35MainloopSm100TmaUmmaWarpSpecializedILi4ELi2ELi4ENS5_IJNS4_1CILi2EEENSA_ILi1EEESC_EEEEENS5_IJNSA_ILi256EEENSA_ILi128EEESG_EEENS_6half_tENS5_IJlSC_lEEESI_SJ_NS4_8TiledMMAINS4_8MMA_AtomIJNS4_26SM100_MMA_F16BF16_2x1SM_SSISI_SI_fLi256ELi128ELNS4_4UMMA5MajorE0ELSO_0ELNSN_7ScaleInE0ELSP_0EEEEEENS4_6LayoutINS5_IJSC_SC_SC_EEENS5_IJNSA_ILi0EEESU_SU_EEEEENS5_IJNS4_10UnderscoreESX_SX_EEEEENS4_18SM100_TMA_2SM_LOADENS4_14ComposedLayoutINS4_7SwizzleILi3ELi4ELi3EEENS4_18smem_ptr_flag_bitsILi16EEENSS_INS5_IJNSA_ILi8EEENSA_ILi64EEEEEENS5_IJS17_SC_EEEEEEEvNS4_8identityES10_S1B_vS1C_EENS_8epilogue10collective18CollectiveEpilogueINS1E_23Sm100TmaWarpSpecializedILi4ELi2ELi32ELb1ELb0EEEJNS5_IJSG_SG_SG_EEENS5_IJNSS_ISG_SC_EENSS_INSA_ILi32EEESC_EEEEESI_SJ_SI_SJ_NS1E_6fusion15FusionCallbacksIS1I_NS1O_17LinearCombinationISI_fSI_fLNS_15FloatRoundStyleE2EEES1J_S1N_JEEENS4_5SM1004TMEM4LOAD26SM100_TMEM_LOAD_32dp32b32xENS4_13SM90_TMA_LOADENS11_INS12_ILi2ELi4ELi3EEES15_NSS_INS5_IJS16_S1L_EEENS5_IJS1L_SC_EEEEEEENS4_39AutoVectorizingCopyWithAssumedAlignmentILi128EEENS4_14SM90_TMA_STOREES23_S25_S25_EEEvvEEEEvNT_6ParamsE) ;  /* 0xffffff5802cc7950 */ /* 0x000fea0003c3ffff */
        .weak           $__internal_2_$__cuda_sm10x_tcgen05_guardrail_trap_unallocated_columns_being_dealloced
        .type           $__internal_2_$__cuda_sm10x_tcgen05_guardrail_trap_unallocated_columns_being_dealloced,@function
        .size           $__internal_2_$__cuda_sm10x_tcgen05_guardrail_trap_unallocated_columns_being_dealloced,(.L_x_197 - $__internal_2_$__cuda_sm10x_tcgen05_guardrail_trap_unallocated_columns_being_dealloced)
$__internal_2_$__cuda_sm10x_tcgen05_guardrail_trap_unallocated_columns_being_dealloced:
[----:B------:R-:W-:Y:S05]  /*a4d0*/  BPT.TRAP 0x1 ;  /* 0x000000040000795c */ /* 0x000fea0000300000 */
[----:B------:R-:W-:-:S04]  /*a4e0*/  HFMA2 R3, -RZ, RZ, 0, 0 ;  /* 0x00000000ff037431 */ /* 0x000fc800000001ff */
[----:B------:R-:W-:Y:S05]  /*a4f0*/  RET.REL.NODEC R2 `(_ZN7cutlass13device_kernelINS_4gemm6kernel13GemmUniversalIN4cute5tupleIJiiiiEEENS1_10collective13CollectiveMmaINS1_35MainloopSm100TmaUmmaWarpSpecializedILi4ELi2ELi4ENS5_IJNS4_1CILi2EEENSA_ILi1EEESC_EEEEENS5_IJNSA_ILi256EEENSA_ILi128EEESG_EEENS_6half_tENS5_IJlSC_lEEESI_SJ_NS4_8TiledMMAINS4_8MMA_AtomIJNS4_26SM100_MMA_F16BF16_2x1SM_SSISI_SI_fLi256ELi128ELNS4_4UMMA5MajorE0ELSO_0ELNSN_7ScaleInE0ELSP_0EEEEEENS4_6LayoutINS5_IJSC_SC_SC_EEENS5_IJNSA_ILi0EEESU_SU_EEEEENS5_IJNS4_10UnderscoreESX_SX_EEEEENS4_18SM100_TMA_2SM_LOADENS4_14ComposedLayoutINS4_7SwizzleILi3ELi4ELi3EEENS4_18smem_ptr_flag_bitsILi16EEENSS_INS5_IJNSA_ILi8EEENSA_ILi64EEEEEENS5_IJS17_SC_EEEEEEEvNS4_8identityES10_S1B_vS1C_EENS_8epilogue10collective18CollectiveEpilogueINS1E_23Sm100TmaWarpSpecializedILi4ELi2ELi32ELb1ELb0EEEJNS5_IJSG_SG_SG_EEENS5_IJNSS_ISG_SC_EENSS_INSA_ILi32EEESC_EEEEESI_SJ_SI_SJ_NS1E_6fusion15FusionCallbacksIS1I_NS1O_17LinearCombinationISI_fSI_fLNS_15FloatRoundStyleE2EEES1J_S1N_JEEENS4_5SM1004TMEM4LOAD26SM100_TMEM_LOAD_32dp32b32xENS4_13SM90_TMA_LOADENS11_INS12_ILi2ELi4ELi3EEES15_NSS_INS5_IJS16_S1L_EEENS5_IJS1L_SC_EEEEEEENS4_39AutoVectorizingCopyWithAssumedAlignmentILi128EEENS4_14SM90_TMA_STOREES23_S25_S25_EEEvvEEEEvNT_6ParamsE) ;  /* 0xffffff5802c07950 */ /* 0x000fea0003c3ffff */
.L_x_196:
[----:B------:R-:W-:-:S00]  /*a500*/  BRA `(.L_x_196) ;  /* 0xfffffffc00fc7947 */ /* 0x000fc0000383ffff */
[----:B------:R-:W-:-:S00]  /*a510*/  NOP ;  /* 0x0000000000007918 */ /* 0x000fc00000000000 */
        /* <DEDUP_REMOVED lines=14> */
.L_x_197:


//--------------------- .nv.global.init           --------------------------
	.section	.nv.global.init,"aw",@progbits
.nv.global.init:
	.type		$str$27,@object
	.size		$str$27,($str$28 - $str$27)
$str$27:
        /*0000*/ 	.byte	0x28, 0x61, 0x64, 0x64, 0x72, 0x65, 0x73, 0x73, 0x20, 0x26, 0x20, 0x6d, 0x61, 0x73, 0x6b, 0x29
        /*0010*/ 	.byte	0x20, 0x3d, 0x3d, 0x20, 0x30, 0x00
	.type		$str$28,@object
	.size		$str$28,($str$26 - $str$28)
$str$28:
        /*0016*/ 	.byte	0x2f, 0x74, 0x6d, 0x70, 0x2f, 0x63, 0x75, 0x74, 0x6c, 0x61, 0x73, 0x73, 0x5f, 0x73, 0x77, 0x65
        /*0026*/ 	.byte	0x65, 0x70, 0x5f, 0x73, 0x72, 0x63, 0x2f, 0x69, 0x6e, 0x63, 0x6c, 0x75, 0x64, 0x65, 0x2f, 0x63
        /*0036*/ 	.byte	0x75, 0x74, 0x65, 0x2f, 0x70, 0x6f, 0x69, 0x6e, 0x74, 0x65, 0x72, 0x5f, 0x66, 0x6c, 0x61, 0x67
        /*0046*/ 	.byte	0x67, 0x65, 0x64, 0x2e, 0x68, 0x70, 0x70, 0x00
	.type		$str$26,@object
	.size		$str$26,($str$25 - $str$26)
$str$26:
        /*004e*/ 	.byte	0x2f, 0x74, 0x6d, 0x70, 0x2f, 0x63, 0x75, 0x74, 0x6c, 0x61, 0x73, 0x73, 0x5f, 0x73, 0x77, 0x65
        /*005e*/ 	.byte	0x65, 0x70, 0x5f, 0x73, 0x72, 0x63, 0x2f, 0x69, 0x6e, 0x63, 0x6c, 0x75, 0x64, 0x65, 0x2f, 0x63
        /*006e*/ 	.byte	0x75, 0x74, 0x65, 0x2f, 0x61, 0x74, 0x6f, 0x6d, 0x2f, 0x63, 0x6f, 0x70, 0x79, 0x5f, 0x74, 0x72
        /*007e*/ 	.byte	0x61, 0x69, 0x74, 0x73, 0x5f, 0x73, 0x6d, 0x31, 0x30, 0x30, 0x2e, 0x68, 0x70, 0x70, 0x00
	.type		$str$25,@object
	.size		$str$25,(__unnamed_1 - $str$25)
$str$25:
        /*008d*/ 	.byte	0x28, 0x28, 0x75, 0x69, 0x6e, 0x74, 0x33, 0x32, 0x5f, 0x74, 0x28, 0x74, 0x68, 0x72, 0x65, 0x61
        /*009d*/ 	.byte	0x64, 0x49, 0x64, 0x78, 0x2e, 0x78, 0x29, 0x20, 0x2f, 0x20, 0x33, 0x32, 0x29, 0x20, 0x25, 0x20
        /*00ad*/ 	.byte	0x34, 0x29, 0x20, 0x3d, 0x3d, 0x20, 0x28, 0x28, 0x28, 0x74, 0x6d, 0x65, 0x6d, 0x5f, 0x61, 0x64
        /*00bd*/ 	.byte	0x64, 0x72, 0x20, 0x3e, 0x3e, 0x20, 0x31, 0x36, 0x29, 0x20, 0x2f, 0x20, 0x33, 0x32, 0x29, 0x20
        /*00cd*/ 	.byte	0x25, 0x20, 0x34, 0x29, 0x00
	.type		__unnamed_1,@object
	.size		__unnamed_1,(__unnamed_2 - __unnamed_1)
__unnamed_1:
        /*00d2*/ 	.byte	0x61, 0x75, 0x74, 0x6f, 0x20, 0x63, 0x75, 0x74, 0x65, 0x3a, 0x3a, 0x61, 0x73, 0x5f, 0x70, 0x6f
        /* <DEDUP_REMOVED lines=24> */
        /*0262*/ 	.byte	0x3e, 0x3e, 0x3e, 0x3e, 0x5d, 0x00
	.type		__unnamed_2,@object
	.size		__unnamed_2,(.L_2 - __unnamed_2)
__unnamed_2:
        /* <DEDUP_REMOVED lines=42> */
        /*0508*/ 	.byte	0x3e, 0x3e, 0x5d, 0x00
.L_2:


//--------------------- .nv.shared._ZN7cutlass13device_kernelINS_4gemm6kernel13GemmUniversalIN4cute5tupleIJiiiiEEENS1_10collective13CollectiveMmaINS1_35MainloopSm100TmaUmmaWarpSpecializedILi4ELi2ELi4ENS5_IJNS4_1CILi2EEENSA_ILi1EEESC_EEEEENS5_IJNSA_ILi256EEENSA_ILi128EEESG_EEENS_6half_tENS5_IJlSC_lEEESI_SJ_NS4_8TiledMMAINS4_8MMA_AtomIJNS4_26SM100_MMA_F16BF16_2x1SM_SSISI_SI_fLi256ELi128ELNS4_4UMMA5MajorE0ELSO_0ELNSN_7ScaleInE0ELSP_0EEEEEENS4_6LayoutINS5_IJSC_SC_SC_EEENS5_IJNSA_ILi0EEESU_SU_EEEEENS5_IJNS4_10UnderscoreESX_SX_EEEEENS4_18SM100_TMA_2SM_LOADENS4_14ComposedLayoutINS4_7SwizzleILi3ELi4ELi3EEENS4_18smem_ptr_flag_bitsILi16EEENSS_INS5_IJNSA_ILi8EEENSA_ILi64EEEEEENS5_IJS17_SC_EEEEEEEvNS4_8identityES10_S1B_vS1C_EENS_8epilogue10collective18CollectiveEpilogueINS1E_23Sm100TmaWarpSpecializedILi4ELi2ELi32ELb1ELb0EEEJNS5_IJSG_SG_SG_EEENS5_IJNSS_ISG_SC_EENSS_INSA_ILi32EEESC_EEEEESI_SJ_SI_SJ_NS1E_6fusion15FusionCallbacksIS1I_NS1O_17LinearCombinationISI_fSI_fLNS_15FloatRoundStyleE2EEES1J_S1N_JEEENS4_5SM1004TMEM4LOAD26SM100_TMEM_LOAD_32dp32b32xENS4_13SM90_TMA_LOADENS11_INS12_ILi2ELi4ELi3EEES15_NSS_INS5_IJS16_S1L_EEENS5_IJS1L_SC_EEEEEEENS4_39AutoVectorizingCopyWithAssumedAlignmentILi128EEENS4_14SM90_TMA_STOREES23_S25_S25_EEEvvEEEEvNT_6ParamsE --------------------------
	.section	.nv.shared._ZN7cutlass13device_kernelINS_4gemm6kernel13GemmUniversalIN4cute5tupleIJiiiiEEENS1_10collective13CollectiveMmaINS1_35MainloopSm100TmaUmmaWarpSpecializedILi4ELi2ELi4ENS5_IJNS4_1CILi2EEENSA_ILi1EEESC_EEEEENS5_IJNSA_ILi256EEENSA_ILi128EEESG_EEENS_6half_tENS5_IJlSC_lEEESI_SJ_NS4_8TiledMMAINS4_8MMA_AtomIJNS4_26SM100_MMA_F16BF16_2x1SM_SSISI_SI_fLi256ELi128ELNS4_4UMMA5MajorE0ELSO_0ELNSN_7ScaleInE0ELSP_0EEEEEENS4_6LayoutINS5_IJSC_SC_SC_EEENS5_IJNSA_ILi0EEESU_SU_EEEEENS5_IJNS4_10UnderscoreESX_SX_EEEEENS4_18SM100_TMA_2SM_LOADENS4_14ComposedLayoutINS4_7SwizzleILi3ELi4ELi3EEENS4_18smem_ptr_flag_bitsILi16EEENSS_INS5_IJNSA_ILi8EEENSA_ILi64EEEEEENS5_IJS17_SC_EEEEEEEvNS4_8identityES10_S1B_vS1C_EENS_8epilogue10collective18CollectiveEpilogueINS1E_23Sm100TmaWarpSpecializedILi4ELi2ELi32ELb1ELb0EEEJNS5_IJSG_SG_SG_EEENS5_IJNSS_ISG_SC_EENSS_INSA_ILi32EEESC_EEEEESI_SJ_SI_SJ_NS1E_6fusion15FusionCallbacksIS1I_NS1O_17LinearCombinationISI_fSI_fLNS_15FloatRoundStyleE2EEES1J_S1N_JEEENS4_5SM1004TMEM4LOAD26SM100_TMEM_LOAD_32dp32b32xENS4_13SM90_TMA_LOADENS11_INS12_ILi2ELi4ELi3EEES15_NSS_INS5_IJS16_S1L_EEENS5_IJS1L_SC_EEEEEEENS4_39AutoVectorizingCopyWithAssumedAlignmentILi128EEENS4_14SM90_TMA_STOREES23_S25_S25_EEEvvEEEEvNT_6ParamsE,"aw",@nobits
	.sectionflags	@""
	.align	16
	.zero		1024


//--------------------- .nv.shared.reserved.0     --------------------------
	.section	.nv.shared.reserved.0,"aw",@nobits
	.weak		__nv_reservedSMEM_offset_0_alias
	.size		__nv_reservedSMEM_offset_0_alias, 0, 64
	.other		__nv_reservedSMEM_offset_0_alias,@"STO_CUDA_RESERVED_SHARED STV_DEFAULT"
__nv_reservedSMEM_offset_0_alias:
	.zero		0
.nv.shared.reserved.0:
	.zero		64
	.weak		__nv_reservedSMEM_tcgen05_partition
	.type		__nv_reservedSMEM_tcgen05_partition,@object
	.size		__nv_reservedSMEM_tcgen05_partition,(.L_0 - __nv_reservedSMEM_tcgen05_partition)
__nv_reservedSMEM_tcgen05_partition:
	.zero		32
.L_0:


//--------------------- .nv.global                --------------------------
	.section	.nv.global,"aw",@nobits
.nv.global:
	.type		_ZN39_INTERNAL_f4d59a5f_4_k_cu_fd2cc150_65674cute1_E,@object
	.size		_ZN39_INTERNAL_f4d59a5f_4_k_cu_fd2cc150_65674cute1_E,(_ZN39_INTERNAL_f4d59a5f_4_k_cu_fd2cc150_65674cuda3std3__45__cpo6cbeginE - _ZN39_INTERNAL_f4d59a5f_4_k_cu_fd2cc150_65674cute1_E)
_ZN39_INTERNAL_f4d59a5f_4_k_cu_fd2cc150_65674cute1_E:
	.zero		1
	.type		_ZN39_INTERNAL_f4d59a5f_4_k_cu_fd2cc150_65674cuda3std3__45__cpo6cbeginE,@object
	.size		_ZN39_INTERNAL_f4d59a5f_4_k_cu_fd2cc150_65674cuda3std3__45__cpo6cbeginE,(_ZN39_INTERNAL_f4d59a5f_4_k_cu_fd2cc150_65674cuda3std3__48in_placeE - _ZN39_INTERNAL_f4d59a5f_4_k_cu_fd2cc150_65674cuda3std3__45__cpo6cbeginE)
_ZN39_INTERNAL_f4d59a5f_4_k_cu_fd2cc150_65674cuda3std3__45__cpo6cbeginE:
	.zero		1
	.type		_ZN39_INTERNAL_f4d59a5f_4_k_cu_fd2cc150_65674cuda3std3__48in_placeE,@object
	.size		_ZN39_INTERNAL_f4d59a5f_4_k_cu_fd2cc150_65674cuda3std3__48in_placeE,(_ZN39_INTERNAL_f4d59a5f_4_k_cu_fd2cc150_65674cuda3std6ranges3__45__cpo9iter_moveE - _ZN39_INTERNAL_f4d59a5f_4_k_cu_fd2cc150_65674cuda3std3__48in_placeE)
_ZN39_INTERNAL_f4d59a5f_4_k_cu_fd2cc150_65674cuda3std3__48in_placeE:
	.zero		1
	.type		_ZN39_INTERNAL_f4d59a5f_4_k_cu_fd2cc150_65674cuda3std6ranges3__45__cpo9iter_moveE,@object
	.size		_ZN39_INTERNAL_f4d59a5f_4_k_cu_fd2cc150_65674cuda3std6ranges3__45__cpo9iter_moveE,(_ZN39_INTERNAL_f4d59a5f_4_k_cu_fd2cc150_65674cuda3std3__45__cpo5beginE - _ZN39_INTERNAL_f4d59a5f_4_k_cu_fd2cc150_65674cuda3std6ranges3__45__cpo9iter_moveE)
_ZN39_INTERNAL_f4d59a5f_4_k_cu_fd2cc150_65674cuda3std6ranges3__45__cpo9iter_moveE:
	.zero		1
	.type		_ZN39_INTERNAL_f4d59a5f_4_k_cu_fd2cc150_65674cuda3std3__45__cpo5beginE,@object
	.size		_ZN39_INTERNAL_f4d59a5f_4_k_cu_fd2cc150_65674cuda3std3__45__cpo5beginE,(_ZN39_INTERNAL_f4d59a5f_4_k_cu_fd2cc150_65674cuda3std3__441_GLOBAL__N__f4d59a5f_4_k_cu_fd2cc150_65676ignoreE - _ZN39_INTERNAL_f4d59a5f_4_k_cu_fd2cc150_65674cuda3std3__45__cpo5beginE)
_ZN39_INTERNAL_f4d59a5f_4_k_cu_fd2cc150_65674cuda3std3__45__cpo5beginE:
	.zero		1
	.type		_ZN39_INTERNAL_f4d59a5f_4_k_cu_fd2cc150_65674cuda3std3__441_GLOBAL__N__f4d59a5f_4_k_cu_fd2cc150_65676ignoreE,@object
	.size		_ZN39_INTERNAL_f4d59a5f_4_k_cu_fd2cc150_65674cuda3std3__441_GLOBAL__N__f4d59a5f_4_k_cu_fd2cc150_65676ignoreE,(_ZN39_INTERNAL_f4d59a5f_4_k_cu_fd2cc150_65674cute7productE - _ZN39_INTERNAL_f4d59a5f_4_k_cu_fd2cc150_65674cuda3std3__441_GLOBAL__N__f4d59a5f_4_k_cu_fd2cc150_65676ignoreE)
_ZN39_INTERNAL_f4d59a5f_4_k_cu_fd2cc150_65674cuda3std3__441_GLOBAL__N__f4d59a5f_4_k_cu_fd2cc150_65676ignoreE:
	.zero		1
	.type		_ZN39_INTERNAL_f4d59a5f_4_k_cu_fd2cc150_65674cute7productE,@object
	.size		_ZN39_INTERNAL_f4d59a5f_4_k_cu_fd2cc150_65674cute7productE,(_ZN39_INTERNAL_f4d59a5f_4_k_cu_fd2cc150_65674cuda3std3__45__cpo3endE - _ZN39_INTERNAL_f4d59a5f_4_k_cu_fd2cc150_65674cute7productE)
_ZN39_INTERNAL_f4d59a5f_4_k_cu_fd2cc150_65674cute7productE:
	.zero		1
	.type		_ZN39_INTERNAL_f4d59a5f_4_k_cu_fd2cc150_65674cuda3std3__45__cpo3endE,@object
	.size		_ZN39_INTERNAL_f4d59a5f_4_k_cu_fd2cc150_65674cuda3std3__45__cpo3endE,(_ZN39_INTERNAL_f4d59a5f_4_k_cu_fd2cc150_65674cuda3std3__419piecewise_constructE - _ZN39_INTERNAL_f4d59a5f_4_k_cu_fd2cc150_65674cuda3std3__45__cpo3endE)
_ZN39_INTERNAL_f4d59a5f_4_k_cu_fd2cc150_65674cuda3std3__45__cpo3endE:
	.zero		1
	.type		_ZN39_INTERNAL_f4d59a5f_4_k_cu_fd2cc150_65674cuda3std3__419piecewise_constructE,@object
	.size		_ZN39_INTERNAL_f4d59a5f_4_k_cu_fd2cc150_65674cuda3std3__419piecewise_constructE,(_ZN39_INTERNAL_f4d59a5f_4_k_cu_fd2cc150_65674cuda3std3__45__cpo4cendE - _ZN39_INTERNAL_f4d59a5f_4_k_cu_fd2cc150_65674cuda3std3__419piecewise_constructE)
_ZN39_INTERNAL_f4d59a5f_4_k_cu_fd2cc150_65674cuda3std3__419piecewise_constructE:
	.zero		1
	.type		_ZN39_INTERNAL_f4d59a5f_4_k_cu_fd2cc150_65674cuda3std3__45__cpo4cendE,@object
	.size		_ZN39_INTERNAL_f4d59a5f_4_k_cu_fd2cc150_65674cuda3std3__45__cpo4cendE,(_ZN39_INTERNAL_f4d59a5f_4_k_cu_fd2cc150_65674cuda3std6ranges3__45__cpo4swapE - _ZN39_INTERNAL_f4d59a5f_4_k_cu_fd2cc150_65674cuda3std3__45__cpo4cendE)
_ZN39_INTERNAL_f4d59a5f_4_k_cu_fd2cc150_65674cuda3std3__45__cpo4cendE:
	.zero		1
	.type		_ZN39_INTERNAL_f4d59a5f_4_k_cu_fd2cc150_65674cuda3std6ranges3__45__cpo4swapE,@object
	.size		_ZN39_INTERNAL_f4d59a5f_4_k_cu_fd2cc150_65674cuda3std6ranges3__45__cpo4swapE,(.L_10 - _ZN39_INTERNAL_f4d59a5f_4_k_cu_fd2cc150_65674cuda3std6ranges3__45__cpo4swapE)
_ZN39_INTERNAL_f4d59a5f_4_k_cu_fd2cc150_65674cuda3std6ranges3__45__cpo4swapE:
	.zero		1
.L_10:


//--------------------- .nv.constant0._ZN7cutlass13device_kernelINS_4gemm6kernel13GemmUniversalIN4cute5tupleIJiiiiEEENS1_10collective13CollectiveMmaINS1_35MainloopSm100TmaUmmaWarpSpecializedILi4ELi2ELi4ENS5_IJNS4_1CILi2EEENSA_ILi1EEESC_EEEEENS5_IJNSA_ILi256EEENSA_ILi128EEESG_EEENS_6half_tENS5_IJlSC_lEEESI_SJ_NS4_8TiledMMAINS4_8MMA_AtomIJNS4_26SM100_MMA_F16BF16_2x1SM_SSISI_SI_fLi256ELi128ELNS4_4UMMA5MajorE0ELSO_0ELNSN_7ScaleInE0ELSP_0EEEEEENS4_6LayoutINS5_IJSC_SC_SC_EEENS5_IJNSA_ILi0EEESU_SU_EEEEENS5_IJNS4_10UnderscoreESX_SX_EEEEENS4_18SM100_TMA_2SM_LOADENS4_14ComposedLayoutINS4_7SwizzleILi3ELi4ELi3EEENS4_18smem_ptr_flag_bitsILi16EEENSS_INS5_IJNSA_ILi8EEENSA_ILi64EEEEEENS5_IJS17_SC_EEEEEEEvNS4_8identityES10_S1B_vS1C_EENS_8epilogue10collective18CollectiveEpilogueINS1E_23Sm100TmaWarpSpecializedILi4ELi2ELi32ELb1ELb0EEEJNS5_IJSG_SG_SG_EEENS5_IJNSS_ISG_SC_EENSS_INSA_ILi32EEESC_EEEEESI_SJ_SI_SJ_NS1E_6fusion15FusionCallbacksIS1I_NS1O_17LinearCombinationISI_fSI_fLNS_15FloatRoundStyleE2EEES1J_S1N_JEEENS4_5SM1004TMEM4LOAD26SM100_TMEM_LOAD_32dp32b32xENS4_13SM90_TMA_LOADENS11_INS12_ILi2ELi4ELi3EEES15_NSS_INS5_IJS16_S1L_EEENS5_IJS1L_SC_EEEEEEENS4_39AutoVectorizingCopyWithAssumedAlignmentILi128EEENS4_14SM90_TMA_STOREES23_S25_S25_EEEvvEEEEvNT_6ParamsE --------------------------
	.section	.nv.constant0._ZN7cutlass13device_kernelINS_4gemm6kernel13GemmUniversalIN4cute5tupleIJiiiiEEENS1_10collective13CollectiveMmaINS1_35MainloopSm100TmaUmmaWarpSpecializedILi4ELi2ELi4ENS5_IJNS4_1CILi2EEENSA_ILi1EEESC_EEEEENS5_IJNSA_ILi256EEENSA_ILi128EEESG_EEENS_6half_tENS5_IJlSC_lEEESI_SJ_NS4_8TiledMMAINS4_8MMA_AtomIJNS4_26SM100_MMA_F16BF16_2x1SM_SSISI_SI_fLi256ELi128ELNS4_4UMMA5MajorE0ELSO_0ELNSN_7ScaleInE0ELSP_0EEEEEENS4_6LayoutINS5_IJSC_SC_SC_EEENS5_IJNSA_ILi0EEESU_SU_EEEEENS5_IJNS4_10UnderscoreESX_SX_EEEEENS4_18SM100_TMA_2SM_LOADENS4_14ComposedLayoutINS4_7SwizzleILi3ELi4ELi3EEENS4_18smem_ptr_flag_bitsILi16EEENSS_INS5_IJNSA_ILi8EEENSA_ILi64EEEEEENS5_IJS17_SC_EEEEEEEvNS4_8identityES10_S1B_vS1C_EENS_8epilogue10collective18CollectiveEpilogueINS1E_23Sm100TmaWarpSpecializedILi4ELi2ELi32ELb1ELb0EEEJNS5_IJSG_SG_SG_EEENS5_IJNSS_ISG_SC_EENSS_INSA_ILi32EEESC_EEEEESI_SJ_SI_SJ_NS1E_6fusion15FusionCallbacksIS1I_NS1O_17LinearCombinationISI_fSI_fLNS_15FloatRoundStyleE2EEES1J_S1N_JEEENS4_5SM1004TMEM4LOAD26SM100_TMEM_LOAD_32dp32b32xENS4_13SM90_TMA_LOADENS11_INS12_ILi2ELi4ELi3EEES15_NSS_INS5_IJS16_S1L_EEENS5_IJS1L_SC_EEEEEEENS4_39AutoVectorizingCopyWithAssumedAlignmentILi128EEENS4_14SM90_TMA_STOREES23_S25_S25_EEEvvEEEEvNT_6ParamsE,"a",@progbits
	.sectionflags	@""
	.align	4
.nv.constant0._ZN7cutlass13device_kernelINS_4gemm6kernel13GemmUniversalIN4cute5tupleIJiiiiEEENS1_10collective13CollectiveMmaINS1_35MainloopSm100TmaUmmaWarpSpecializedILi4ELi2ELi4ENS5_IJNS4_1CILi2EEENSA_ILi1EEESC_EEEEENS5_IJNSA_ILi256EEENSA_ILi128EEESG_EEENS_6half_tENS5_IJlSC_lEEESI_SJ_NS4_8TiledMMAINS4_8MMA_AtomIJNS4_26SM100_MMA_F16BF16_2x1SM_SSISI_SI_fLi256ELi128ELNS4_4UMMA5MajorE0ELSO_0ELNSN_7ScaleInE0ELSP_0EEEEEENS4_6LayoutINS5_IJSC_SC_SC_EEENS5_IJNSA_ILi0EEESU_SU_EEEEENS5_IJNS4_10UnderscoreESX_SX_EEEEENS4_18SM100_TMA_2SM_LOADENS4_14ComposedLayoutINS4_7SwizzleILi3ELi4ELi3EEENS4_18smem_ptr_flag_bitsILi16EEENSS_INS5_IJNSA_ILi8EEENSA_ILi64EEEEEENS5_IJS17_SC_EEEEEEEvNS4_8identityES10_S1B_vS1C_EENS_8epilogue10collective18CollectiveEpilogueINS1E_23Sm100TmaWarpSpecializedILi4ELi2ELi32ELb1ELb0EEEJNS5_IJSG_SG_SG_EEENS5_IJNSS_ISG_SC_EENSS_INSA_ILi32EEESC_EEEEESI_SJ_SI_SJ_NS1E_6fusion15FusionCallbacksIS1I_NS1O_17LinearCombinationISI_fSI_fLNS_15FloatRoundStyleE2EEES1J_S1N_JEEENS4_5SM1004TMEM4LOAD26SM100_TMEM_LOAD_32dp32b32xENS4_13SM90_TMA_LOADENS11_INS12_ILi2ELi4ELi3EEES15_NSS_INS5_IJS16_S1L_EEENS5_IJS1L_SC_EEEEEEENS4_39AutoVectorizingCopyWithAssumedAlignmentILi128EEENS4_14SM90_TMA_STOREES23_S25_S25_EEEvvEEEEvNT_6ParamsE:
	.zero		2944


//--------------------- SYMBOLS --------------------------

	.type		.nv.reservedSmem.offset0,@object
	.size		.nv.reservedSmem.offset0,0x4
	.type		.nv.reservedSmem.cap,@object
	.size		.nv.reservedSmem.cap,0x4
	.type		__assertfail,@function
